	.target	sm_100a

	.elftype	@"ET_EXEC"


//--------------------- .note.nv.tkinfo           --------------------------
	.section	.note.nv.tkinfo,"",@"SHT_NOTE"
	.sectionflags	@"SHF_NOTE_NV_TKINFO"
	.tkinfo
        /*0018*/ 	.word	0x00000002
        /*0030*/ 	.string	""
        /*0030*/ 	.string	"ptxas"
        /*0030*/ 	.string	"Cuda compilation tools, release 13.0, V13.0.88"
        /*0030*/ 	.string	"Build cuda_13.0.r13.0/compiler.36424714_0"
        /*0030*/ 	.string	"-arch sm_100a -m 64 "



//--------------------- .note.nv.cuinfo           --------------------------
	.section	.note.nv.cuinfo,"",@"SHT_NOTE"
	.sectionflags	@"SHF_NOTE_NV_CUINFO"
        /*0018*/ 	.short	0x0002
        /*001a*/ 	.short	0x0064
        /*001c*/ 	.short	0x0082
	.zero		2


//--------------------- .nv.info                  --------------------------
	.section	.nv.info,"",@"SHT_CUDA_INFO"
	.align	4


	//----- nvinfo : EIATTR_REGCOUNT
	.align		4
        /*0000*/ 	.byte	0x04, 0x2f
        /*0002*/ 	.short	(.L_19 - .L_18)
	.align		4
.L_18:
        /*0004*/ 	.word	index@(_ZN7cutlass13device_kernelINS_4gemm6kernel13GemmUniversalIN4cute5tupleIJiiiiEEENS1_10collective13CollectiveMmaINS1_46MainloopSm100TmaUmmaWarpSpecializedBlockScaledILi9ELi2ELi2ENS5_IJNS4_1CILi8EEENSA_ILi1EEESC_EEEEENS5_IJNSA_ILi256EEENSA_ILi64EEENSA_ILi128EEEEEENS5_IJNS_12float_e5m2_tENS_13float_ue8m0_tEEEENS5_IJNS5_IJlSC_lEEENS4_6LayoutINS5_IJNS5_IJNS5_IJNSA_ILi32EEENSA_ILi4EEEEEEiEEESR_NS5_IJSC_iEEEEEENS5_IJNS5_IJNS5_IJNSA_ILi16EEESP_EEEiEEENS5_IJNS5_IJNSA_ILi0EEESC_EEENSA_ILi512EEEEEENS5_IJSX_iEEEEEEEEEEESL_S14_NS4_8TiledMMAINS4_8MMA_AtomIJNS4_27SM100_MMA_MXF8F6F4_2x1SM_SSISJ_SJ_fSK_Li256ELi64ELNS4_4UMMA5MajorE0ELS19_0ELNS18_7ScaleInE0ELS1A_0EEEEEENSN_INS5_IJSC_SC_SC_EEENS5_IJSX_SX_SX_EEEEENS5_IJNS4_10UnderscoreES1G_S1G_EEEEENS5_IJNS4_18SM100_TMA_2SM_LOADES1J_EEENS5_IJNS4_14ComposedLayoutINS4_7SwizzleILi3ELi4ELi3EEENS4_18smem_ptr_flag_bitsILi8EEENSN_INS5_IJSB_SH_EEENS5_IJSH_SC_EEEEEEENSN_INS5_IJNS5_IJNS5_IJSQ_SC_EEENS5_IJSO_SC_EEEEEESC_NS5_IJSP_SC_EEEEEENS5_IJNS5_IJNS5_IJSV_SZ_EEESY_EEESX_NS5_IJSC_SZ_EEEEEEEEEEEvNS4_8identityENS5_IJNS4_28SM100_TMA_2SM_LOAD_MULTICASTES26_EEES24_vS25_EENS_8epilogue10collective18CollectiveEpilogueINS29_23Sm100TmaWarpSpecializedILi3ELi2ELi32ELb1ELb0EEEJNS5_IJSH_SG_SH_EEENS5_IJNSN_ISH_SC_EENSN_ISO_SC_EEEEENS_10bfloat16_tESM_S2I_SM_NS29_6fusion15FusionCallbacksIS2D_NS2J_17LinearCombinationIS2I_fS2I_fLNS_15FloatRoundStyleE2EEES2E_S2H_JEEENS4_5SM1004TMEM4LOAD26SM100_TMEM_LOAD_32dp32b32xENS4_13SM90_TMA_LOADENS1L_INS1M_ILi2ELi4ELi3EEENS1O_ILi16EEENSN_INS5_IJSB_SO_EEES1V_EEEENS4_39AutoVectorizingCopyWithAssumedAlignmentILi128EEENS4_14SM90_TMA_STOREES2Y_S30_S30_EEEvvEEEEvNT_6ParamsE)
        /*0008*/ 	.word	0x00000078


	//----- nvinfo : EIATTR_FRAME_SIZE
	.align		4
.L_19:
        /*000c*/ 	.byte	0x04, 0x11
        /*000e*/ 	.short	(.L_21 - .L_20)
	.align		4
.L_20:
        /*0010*/ 	.word	index@($__internal_2_$__cuda_sm10x_tcgen05_guardrail_trap_unallocated_columns_being_dealloced)
        /*0014*/ 	.word	0x00000000


	//----- nvinfo : EIATTR_FRAME_SIZE
	.align		4
.L_21:
        /*0018*/ 	.byte	0x04, 0x11
        /*001a*/ 	.short	(.L_23 - .L_22)
	.align		4
.L_22:
        /*001c*/ 	.word	index@($__internal_1_$__cuda_sm10x_tcgen05_guardrail_trap_phase_invalid_during_alloc)
        /*0020*/ 	.word	0x00000000


	//----- nvinfo : EIATTR_FRAME_SIZE
	.align		4
.L_23:
        /*0024*/ 	.byte	0x04, 0x11
        /*0026*/ 	.short	(.L_25 - .L_24)
	.align		4
.L_24:
        /*0028*/ 	.word	index@($__internal_0_$__cuda_sm10x_tcgen05_guardrail_trap_col_being_dealloced_not_returned_by_alloc)
        /*002c*/ 	.word	0x00000000


	//----- nvinfo : EIATTR_FRAME_SIZE
	.align		4
.L_25:
        /*0030*/ 	.byte	0x04, 0x11
        /*0032*/ 	.short	(.L_27 - .L_26)
	.align		4
.L_26:
        /*0034*/ 	.word	index@(_ZN7cutlass13device_kernelINS_4gemm6kernel13GemmUniversalIN4cute5tupleIJiiiiEEENS1_10collective13CollectiveMmaINS1_46MainloopSm100TmaUmmaWarpSpecializedBlockScaledILi9ELi2ELi2ENS5_IJNS4_1CILi8EEENSA_ILi1EEESC_EEEEENS5_IJNSA_ILi256EEENSA_ILi64EEENSA_ILi128EEEEEENS5_IJNS_12float_e5m2_tENS_13float_ue8m0_tEEEENS5_IJNS5_IJlSC_lEEENS4_6LayoutINS5_IJNS5_IJNS5_IJNSA_ILi32EEENSA_ILi4EEEEEEiEEESR_NS5_IJSC_iEEEEEENS5_IJNS5_IJNS5_IJNSA_ILi16EEESP_EEEiEEENS5_IJNS5_IJNSA_ILi0EEESC_EEENSA_ILi512EEEEEENS5_IJSX_iEEEEEEEEEEESL_S14_NS4_8TiledMMAINS4_8MMA_AtomIJNS4_27SM100_MMA_MXF8F6F4_2x1SM_SSISJ_SJ_fSK_Li256ELi64ELNS4_4UMMA5MajorE0ELS19_0ELNS18_7ScaleInE0ELS1A_0EEEEEENSN_INS5_IJSC_SC_SC_EEENS5_IJSX_SX_SX_EEEEENS5_IJNS4_10UnderscoreES1G_S1G_EEEEENS5_IJNS4_18SM100_TMA_2SM_LOADES1J_EEENS5_IJNS4_14ComposedLayoutINS4_7SwizzleILi3ELi4ELi3EEENS4_18smem_ptr_flag_bitsILi8EEENSN_INS5_IJSB_SH_EEENS5_IJSH_SC_EEEEEEENSN_INS5_IJNS5_IJNS5_IJSQ_SC_EEENS5_IJSO_SC_EEEEEESC_NS5_IJSP_SC_EEEEEENS5_IJNS5_IJNS5_IJSV_SZ_EEESY_EEESX_NS5_IJSC_SZ_EEEEEEEEEEEvNS4_8identityENS5_IJNS4_28SM100_TMA_2SM_LOAD_MULTICASTES26_EEES24_vS25_EENS_8epilogue10collective18CollectiveEpilogueINS29_23Sm100TmaWarpSpecializedILi3ELi2ELi32ELb1ELb0EEEJNS5_IJSH_SG_SH_EEENS5_IJNSN_ISH_SC_EENSN_ISO_SC_EEEEENS_10bfloat16_tESM_S2I_SM_NS29_6fusion15FusionCallbacksIS2D_NS2J_17LinearCombinationIS2I_fS2I_fLNS_15FloatRoundStyleE2EEES2E_S2H_JEEENS4_5SM1004TMEM4LOAD26SM100_TMEM_LOAD_32dp32b32xENS4_13SM90_TMA_LOADENS1L_INS1M_ILi2ELi4ELi3EEENS1O_ILi16EEENSN_INS5_IJSB_SO_EEES1V_EEEENS4_39AutoVectorizingCopyWithAssumedAlignmentILi128EEENS4_14SM90_TMA_STOREES2Y_S30_S30_EEEvvEEEEvNT_6ParamsE)
        /*0038*/ 	.word	0x00000000


	//----- nvinfo : EIATTR_MIN_STACK_SIZE
	.align		4
.L_27:
        /*003c*/ 	.byte	0x04, 0x12
        /*003e*/ 	.short	(.L_29 - .L_28)
	.align		4
.L_28:
        /*0040*/ 	.word	index@(_ZN7cutlass13device_kernelINS_4gemm6kernel13GemmUniversalIN4cute5tupleIJiiiiEEENS1_10collective13CollectiveMmaINS1_46MainloopSm100TmaUmmaWarpSpecializedBlockScaledILi9ELi2ELi2ENS5_IJNS4_1CILi8EEENSA_ILi1EEESC_EEEEENS5_IJNSA_ILi256EEENSA_ILi64EEENSA_ILi128EEEEEENS5_IJNS_12float_e5m2_tENS_13float_ue8m0_tEEEENS5_IJNS5_IJlSC_lEEENS4_6LayoutINS5_IJNS5_IJNS5_IJNSA_ILi32EEENSA_ILi4EEEEEEiEEESR_NS5_IJSC_iEEEEEENS5_IJNS5_IJNS5_IJNSA_ILi16EEESP_EEEiEEENS5_IJNS5_IJNSA_ILi0EEESC_EEENSA_ILi512EEEEEENS5_IJSX_iEEEEEEEEEEESL_S14_NS4_8TiledMMAINS4_8MMA_AtomIJNS4_27SM100_MMA_MXF8F6F4_2x1SM_SSISJ_SJ_fSK_Li256ELi64ELNS4_4UMMA5MajorE0ELS19_0ELNS18_7ScaleInE0ELS1A_0EEEEEENSN_INS5_IJSC_SC_SC_EEENS5_IJSX_SX_SX_EEEEENS5_IJNS4_10UnderscoreES1G_S1G_EEEEENS5_IJNS4_18SM100_TMA_2SM_LOADES1J_EEENS5_IJNS4_14ComposedLayoutINS4_7SwizzleILi3ELi4ELi3EEENS4_18smem_ptr_flag_bitsILi8EEENSN_INS5_IJSB_SH_EEENS5_IJSH_SC_EEEEEEENSN_INS5_IJNS5_IJNS5_IJSQ_SC_EEENS5_IJSO_SC_EEEEEESC_NS5_IJSP_SC_EEEEEENS5_IJNS5_IJNS5_IJSV_SZ_EEESY_EEESX_NS5_IJSC_SZ_EEEEEEEEEEEvNS4_8identityENS5_IJNS4_28SM100_TMA_2SM_LOAD_MULTICASTES26_EEES24_vS25_EENS_8epilogue10collective18CollectiveEpilogueINS29_23Sm100TmaWarpSpecializedILi3ELi2ELi32ELb1ELb0EEEJNS5_IJSH_SG_SH_EEENS5_IJNSN_ISH_SC_EENSN_ISO_SC_EEEEENS_10bfloat16_tESM_S2I_SM_NS29_6fusion15FusionCallbacksIS2D_NS2J_17LinearCombinationIS2I_fS2I_fLNS_15FloatRoundStyleE2EEES2E_S2H_JEEENS4_5SM1004TMEM4LOAD26SM100_TMEM_LOAD_32dp32b32xENS4_13SM90_TMA_LOADENS1L_INS1M_ILi2ELi4ELi3EEENS1O_ILi16EEENSN_INS5_IJSB_SO_EEES1V_EEEENS4_39AutoVectorizingCopyWithAssumedAlignmentILi128EEENS4_14SM90_TMA_STOREES2Y_S30_S30_EEEvvEEEEvNT_6ParamsE)
        /*0044*/ 	.word	0x00000000
.L_29:


//--------------------- .nv.compat                --------------------------
	.section	.nv.compat,"",@"SHT_CUDA_COMPAT_INFO"
	.align	4
        /*0000*/ 	.byte	0x02, 0x09, 0x01, 0x00, 0x02, 0x02, 0x02, 0x00, 0x02, 0x05, 0x05, 0x00, 0x03, 0x07, 0x01, 0x01
        /*0010*/ 	.byte	0x02, 0x03, 0x01, 0x00, 0x02, 0x06, 0x01, 0x00, 0x04, 0x0b, 0x08, 0x00, 0x09, 0x00, 0x00, 0x00
        /*0020*/ 	.byte	0x00, 0x00, 0x00, 0x00


//--------------------- .nv.info._ZN7cutlass13device_kernelINS_4gemm6kernel13GemmUniversalIN4cute5tupleIJiiiiEEENS1_10collective13CollectiveMmaINS1_46MainloopSm100TmaUmmaWarpSpecializedBlockScaledILi9ELi2ELi2ENS5_IJNS4_1CILi8EEENSA_ILi1EEESC_EEEEENS5_IJNSA_ILi256EEENSA_ILi64EEENSA_ILi128EEEEEENS5_IJNS_12float_e5m2_tENS_13float_ue8m0_tEEEENS5_IJNS5_IJlSC_lEEENS4_6LayoutINS5_IJNS5_IJNS5_IJNSA_ILi32EEENSA_ILi4EEEEEEiEEESR_NS5_IJSC_iEEEEEENS5_IJNS5_IJNS5_IJNSA_ILi16EEESP_EEEiEEENS5_IJNS5_IJNSA_ILi0EEESC_EEENSA_ILi512EEEEEENS5_IJSX_iEEEEEEEEEEESL_S14_NS4_8TiledMMAINS4_8MMA_AtomIJNS4_27SM100_MMA_MXF8F6F4_2x1SM_SSISJ_SJ_fSK_Li256ELi64ELNS4_4UMMA5MajorE0ELS19_0ELNS18_7ScaleInE0ELS1A_0EEEEEENSN_INS5_IJSC_SC_SC_EEENS5_IJSX_SX_SX_EEEEENS5_IJNS4_10UnderscoreES1G_S1G_EEEEENS5_IJNS4_18SM100_TMA_2SM_LOADES1J_EEENS5_IJNS4_14ComposedLayoutINS4_7SwizzleILi3ELi4ELi3EEENS4_18smem_ptr_flag_bitsILi8EEENSN_INS5_IJSB_SH_EEENS5_IJSH_SC_EEEEEEENSN_INS5_IJNS5_IJNS5_IJSQ_SC_EEENS5_IJSO_SC_EEEEEESC_NS5_IJSP_SC_EEEEEENS5_IJNS5_IJNS5_IJSV_SZ_EEESY_EEESX_NS5_IJSC_SZ_EEEEEEEEEEEvNS4_8identityENS5_IJNS4_28SM100_TMA_2SM_LOAD_MULTICASTES26_EEES24_vS25_EENS_8epilogue10collective18CollectiveEpilogueINS29_23Sm100TmaWarpSpecializedILi3ELi2ELi32ELb1ELb0EEEJNS5_IJSH_SG_SH_EEENS5_IJNSN_ISH_SC_EENSN_ISO_SC_EEEEENS_10bfloat16_tESM_S2I_SM_NS29_6fusion15FusionCallbacksIS2D_NS2J_17LinearCombinationIS2I_fS2I_fLNS_15FloatRoundStyleE2EEES2E_S2H_JEEENS4_5SM1004TMEM4LOAD26SM100_TMEM_LOAD_32dp32b32xENS4_13SM90_TMA_LOADENS1L_INS1M_ILi2ELi4ELi3EEENS1O_ILi16EEENSN_INS5_IJSB_SO_EEES1V_EEEENS4_39AutoVectorizingCopyWithAssumedAlignmentILi128EEENS4_14SM90_TMA_STOREES2Y_S30_S30_EEEvvEEEEvNT_6ParamsE --------------------------
	.section	.nv.info._ZN7cutlass13device_kernelINS_4gemm6kernel13GemmUniversalIN4cute5tupleIJiiiiEEENS1_10collective13CollectiveMmaINS1_46MainloopSm100TmaUmmaWarpSpecializedBlockScaledILi9ELi2ELi2ENS5_IJNS4_1CILi8EEENSA_ILi1EEESC_EEEEENS5_IJNSA_ILi256EEENSA_ILi64EEENSA_ILi128EEEEEENS5_IJNS_12float_e5m2_tENS_13float_ue8m0_tEEEENS5_IJNS5_IJlSC_lEEENS4_6LayoutINS5_IJNS5_IJNS5_IJNSA_ILi32EEENSA_ILi4EEEEEEiEEESR_NS5_IJSC_iEEEEEENS5_IJNS5_IJNS5_IJNSA_ILi16EEESP_EEEiEEENS5_IJNS5_IJNSA_ILi0EEESC_EEENSA_ILi512EEEEEENS5_IJSX_iEEEEEEEEEEESL_S14_NS4_8TiledMMAINS4_8MMA_AtomIJNS4_27SM100_MMA_MXF8F6F4_2x1SM_SSISJ_SJ_fSK_Li256ELi64ELNS4_4UMMA5MajorE0ELS19_0ELNS18_7ScaleInE0ELS1A_0EEEEEENSN_INS5_IJSC_SC_SC_EEENS5_IJSX_SX_SX_EEEEENS5_IJNS4_10UnderscoreES1G_S1G_EEEEENS5_IJNS4_18SM100_TMA_2SM_LOADES1J_EEENS5_IJNS4_14ComposedLayoutINS4_7SwizzleILi3ELi4ELi3EEENS4_18smem_ptr_flag_bitsILi8EEENSN_INS5_IJSB_SH_EEENS5_IJSH_SC_EEEEEEENSN_INS5_IJNS5_IJNS5_IJSQ_SC_EEENS5_IJSO_SC_EEEEEESC_NS5_IJSP_SC_EEEEEENS5_IJNS5_IJNS5_IJSV_SZ_EEESY_EEESX_NS5_IJSC_SZ_EEEEEEEEEEEvNS4_8identityENS5_IJNS4_28SM100_TMA_2SM_LOAD_MULTICASTES26_EEES24_vS25_EENS_8epilogue10collective18CollectiveEpilogueINS29_23Sm100TmaWarpSpecializedILi3ELi2ELi32ELb1ELb0EEEJNS5_IJSH_SG_SH_EEENS5_IJNSN_ISH_SC_EENSN_ISO_SC_EEEEENS_10bfloat16_tESM_S2I_SM_NS29_6fusion15FusionCallbacksIS2D_NS2J_17LinearCombinationIS2I_fS2I_fLNS_15FloatRoundStyleE2EEES2E_S2H_JEEENS4_5SM1004TMEM4LOAD26SM100_TMEM_LOAD_32dp32b32xENS4_13SM90_TMA_LOADENS1L_INS1M_ILi2ELi4ELi3EEENS1O_ILi16EEENSN_INS5_IJSB_SO_EEES1V_EEEENS4_39AutoVectorizingCopyWithAssumedAlignmentILi128EEENS4_14SM90_TMA_STOREES2Y_S30_S30_EEEvvEEEEvNT_6ParamsE,"",@"SHT_CUDA_INFO"
	.sectionflags	@""
	.align	4


	//----- nvinfo : EIATTR_CUDA_API_VERSION
	.align		4
        /*0000*/ 	.byte	0x04, 0x37
        /*0002*/ 	.short	(.L_31 - .L_30)
.L_30:
        /*0004*/ 	.word	0x00000082


	//----- nvinfo : EIATTR_KPARAM_INFO
	.align		4
.L_31:
        /*0008*/ 	.byte	0x04, 0x17
        /*000a*/ 	.short	(.L_33 - .L_32)
.L_32:
        /*000c*/ 	.word	0x00000000
        /*0010*/ 	.short	0x0000
        /*0012*/ 	.short	0x0000
        /*0014*/ 	.byte	0x00, 0xf0, 0x01, 0x30


	//----- nvinfo : EIATTR_AT_ENTRY_FRAGMENTS
	.align		4
.L_33:
        /*0018*/ 	.byte	0x04, 0x4f
        /*001a*/ 	.short	(.L_35 - .L_34)


	//   ....[0]....
.L_34:
        /*001c*/ 	.word	0x00000007


	//----- nvinfo : EIATTR_RESERVED_SMEM_USED
	.align		4
.L_35:
        /*0020*/ 	.byte	0x01, 0x41
	.zero		2


	//----- nvinfo : EIATTR_SPARSE_MMA_MASK
	.align		4
        /*0024*/ 	.byte	0x03, 0x50
        /*0026*/ 	.short	0x0000


	//----- nvinfo : EIATTR_TCGEN05_2CTA_USED
	.align		4
        /*0028*/ 	.byte	0x01, 0x52
	.zero		2


	//----- nvinfo : EIATTR_MAXREG_COUNT
	.align		4
        /*002c*/ 	.byte	0x03, 0x1b
        /*002e*/ 	.short	0x00ff


	//----- nvinfo : EIATTR_NUM_BARRIERS
	.align		4
        /*0030*/ 	.byte	0x02, 0x4c
        /*0032*/ 	.byte	0x07
	.zero		1


	//----- nvinfo : EIATTR_EXTERNS
	.align		4
        /*0034*/ 	.byte	0x04, 0x0f
        /*0036*/ 	.short	(.L_37 - .L_36)


	//   ....[0]....
	.align		4
.L_36:
        /*0038*/ 	.word	index@(__assertfail)


	//----- nvinfo : EIATTR_MERCURY_ISA_VERSION
	.align		4
.L_37:
        /*003c*/ 	.byte	0x03, 0x5f
        /*003e*/ 	.short	0x0101


	//----- nvinfo : EIATTR_INT_WARP_WIDE_INSTR_OFFSETS
	.align		4
        /*0040*/ 	.byte	0x04, 0x31
        /*0042*/ 	.short	(.L_39 - .L_38)


	//   ....[0]....
.L_38:
        /*0044*/ 	.word	0x00000eb0


	//   ....[1]....
        /*0048*/ 	.word	0x00000f60


	//   ....[2]....
        /*004c*/ 	.word	0x00005240


	//   ....[3]....
        /*0050*/ 	.word	0x00005260


	//   ....[4]....
        /*0054*/ 	.word	0x00005290


	//   ....[5]....
        /*0058*/ 	.word	0x00005e20


	//   ....[6]....
        /*005c*/ 	.word	0x00005f40


	//   ....[7]....
        /*0060*/ 	.word	0x000060a0


	//   ....[8]....
        /*0064*/ 	.word	0x000061c0


	//----- nvinfo : EIATTR_COOP_GROUP_MASK_REGIDS
	.align		4
.L_39:
        /*0068*/ 	.byte	0x04, 0x29
        /*006a*/ 	.short	(.L_41 - .L_40)


	//   ....[0]....
.L_40:
        /*006c*/ 	.word	0xffffffff


	//   ....[1]....
        /*0070*/ 	.word	0xffffffff


	//   ....[2]....
        /*0074*/ 	.word	0xffffffff


	//   ....[3]....
        /*0078*/ 	.word	0xffffffff


	//   ....[4]....
        /*007c*/ 	.word	0xffffffff


	//   ....[5]....
        /*0080*/ 	.word	0xffffffff


	//   ....[6]....
        /*0084*/ 	.word	0xffffffff


	//   ....[7]....
        /*0088*/ 	.word	0xffffffff


	//   ....[8]....
        /*008c*/ 	.word	0xffffffff


	//   ....[9]....
        /*0090*/ 	.word	0xffffffff


	//   ....[10]....
        /*0094*/ 	.word	0xffffffff


	//   ....[11]....
        /*0098*/ 	.word	0xffffffff


	//   ....[12]....
        /*009c*/ 	.word	0xffffffff


	//   ....[13]....
        /*00a0*/ 	.word	0xffffffff


	//----- nvinfo : EIATTR_COOP_GROUP_INSTR_OFFSETS
	.align		4
.L_41:
        /*00a4*/ 	.byte	0x04, 0x28
        /*00a6*/ 	.short	(.L_43 - .L_42)


	//   ....[0]....
.L_42:
        /*00a8*/ 	.word	0x000000b0


	//   ....[1]....
        /*00ac*/ 	.word	0x00000580


	//   ....[2]....
        /*00b0*/ 	.word	0x00000820


	//   ....[3]....
        /*00b4*/ 	.word	0x000009a0


	//   ....[4]....
        /*00b8*/ 	.word	0x00000aa0


	//   ....[5]....
        /*00bc*/ 	.word	0x00000c10


	//   ....[6]....
        /*00c0*/ 	.word	0x00000d70


	//   ....[7]....
        /*00c4*/ 	.word	0x00000fd0


	//   ....[8]....
        /*00c8*/ 	.word	0x00002700


	//   ....[9]....
        /*00cc*/ 	.word	0x000038c0


	//   ....[10]....
        /*00d0*/ 	.word	0x00003d90


	//   ....[11]....
        /*00d4*/ 	.word	0x00003dc0


	//   ....[12]....
        /*00d8*/ 	.word	0x00005140


	//   ....[13]....
        /*00dc*/ 	.word	0x00005350


	//----- nvinfo : EIATTR_VRC_CTA_INIT_COUNT
	.align		4
.L_43:
        /*00e0*/ 	.byte	0x02, 0x4a
        /*00e2*/ 	.byte	0x80
	.zero		1


	//----- nvinfo : EIATTR_SYSCALL_OFFSETS
	.align		4
        /*00e4*/ 	.byte	0x04, 0x46
        /*00e6*/ 	.short	(.L_45 - .L_44)


	//   ....[0]....
.L_44:
        /*00e8*/ 	.word	0x00006eb0


	//   ....[1]....
        /*00ec*/ 	.word	0x00006fa0


	//   ....[2]....
        /*00f0*/ 	.word	0x00007840


	//   ....[3]....
        /*00f4*/ 	.word	0x00008510


	//----- nvinfo : EIATTR_MBARRIER_INSTR_OFFSETS
	.align		4
.L_45:
        /*00f8*/ 	.byte	0x04, 0x39
        /*00fa*/ 	.short	(.L_47 - .L_46)


	//   ....[0]....
.L_46:
        /*00fc*/ 	.word	0x000006e0
        /*0100*/ 	.word	0x000000ff
        /*0104*/ 	.word	0x00000000
        /*0108*/ 	.short	0x0100
        /*010a*/ 	.byte	0x04
	.zero		1


	//   ....[1]....
        /*010c*/ 	.word	0x000006f0
        /*0110*/ 	.word	0x000000ff
        /*0114*/ 	.word	0x00000048
        /*0118*/ 	.short	0x0100
        /*011a*/ 	.byte	0x04
	.zero		1


	//   ....[2]....
        /*011c*/ 	.word	0x00000700
        /*0120*/ 	.word	0x000000ff
        /*0124*/ 	.word	0x00000008
        /*0128*/ 	.short	0x0100
        /*012a*/ 	.byte	0x04
	.zero		1


	//   ....[3]....
        /*012c*/ 	.word	0x00000710
        /*0130*/ 	.word	0x000000ff
        /*0134*/ 	.word	0x00000050
        /*0138*/ 	.short	0x0100
        /*013a*/ 	.byte	0x04
	.zero		1


	//   ....[4]....
        /*013c*/ 	.word	0x00000720
        /*0140*/ 	.word	0x000000ff
        /*0144*/ 	.word	0x00000010
        /*0148*/ 	.short	0x0100
        /*014a*/ 	.byte	0x04
	.zero		1


	//   ....[5]....
        /*014c*/ 	.word	0x00000730
        /*0150*/ 	.word	0x000000ff
        /*0154*/ 	.word	0x00000058
        /*0158*/ 	.short	0x0100
        /*015a*/ 	.byte	0x04
	.zero		1


	//   ....[6]....
        /*015c*/ 	.word	0x00000740
        /*0160*/ 	.word	0x000000ff
        /*0164*/ 	.word	0x00000018
        /*0168*/ 	.short	0x0100
        /*016a*/ 	.byte	0x04
	.zero		1


	//   ....[7]....
        /*016c*/ 	.word	0x00000750
        /*0170*/ 	.word	0x000000ff
        /*0174*/ 	.word	0x00000060
        /*0178*/ 	.short	0x0100
        /*017a*/ 	.byte	0x04
	.zero		1


	//   ....[8]....
        /*017c*/ 	.word	0x00000760
        /*0180*/ 	.word	0x000000ff
        /*0184*/ 	.word	0x00000020
        /*0188*/ 	.short	0x0100
        /*018a*/ 	.byte	0x04
	.zero		1


	//   ....[9]....
        /*018c*/ 	.word	0x00000770
        /*0190*/ 	.word	0x000000ff
        /*0194*/ 	.word	0x00000068
        /*0198*/ 	.short	0x0100
        /*019a*/ 	.byte	0x04
	.zero		1


	//   ....[10]....
        /*019c*/ 	.word	0x00000780
        /*01a0*/ 	.word	0x000000ff
        /*01a4*/ 	.word	0x00000028
        /*01a8*/ 	.short	0x0100
        /*01aa*/ 	.byte	0x04
	.zero		1


	//   ....[11]....
        /*01ac*/ 	.word	0x00000790
        /*01b0*/ 	.word	0x000000ff
        /*01b4*/ 	.word	0x00000070
        /*01b8*/ 	.short	0x0100
        /*01ba*/ 	.byte	0x04
	.zero		1


	//   ....[12]....
        /*01bc*/ 	.word	0x000007a0
        /*01c0*/ 	.word	0x000000ff
        /*01c4*/ 	.word	0x00000030
        /*01c8*/ 	.short	0x0100
        /*01ca*/ 	.byte	0x04
	.zero		1


	//   ....[13]....
        /*01cc*/ 	.word	0x000007b0
        /*01d0*/ 	.word	0x000000ff
        /*01d4*/ 	.word	0x00000078
        /*01d8*/ 	.short	0x0100
        /*01da*/ 	.byte	0x04
	.zero		1


	//   ....[14]....
        /*01dc*/ 	.word	0x000007c0
        /*01e0*/ 	.word	0x000000ff
        /*01e4*/ 	.word	0x00000038
        /*01e8*/ 	.short	0x0100
        /*01ea*/ 	.byte	0x04
	.zero		1


	//   ....[15]....
        /*01ec*/ 	.word	0x000007d0
        /*01f0*/ 	.word	0x000000ff
        /*01f4*/ 	.word	0x00000080
        /*01f8*/ 	.short	0x0100
        /*01fa*/ 	.byte	0x04
	.zero		1


	//   ....[16]....
        /*01fc*/ 	.word	0x000007e0
        /*0200*/ 	.word	0x000000ff
        /*0204*/ 	.word	0x00000040
        /*0208*/ 	.short	0x0100
        /*020a*/ 	.byte	0x04
	.zero		1


	//   ....[17]....
        /*020c*/ 	.word	0x000007f0
        /*0210*/ 	.word	0x000000ff
        /*0214*/ 	.word	0x00000088
        /*0218*/ 	.short	0x0100
        /*021a*/ 	.byte	0x04
	.zero		1


	//   ....[18]....
        /*021c*/ 	.word	0x00000930
        /*0220*/ 	.word	0x000000ff
        /*0224*/ 	.word	0x00000090
        /*0228*/ 	.short	0x0100
        /*022a*/ 	.byte	0x04
	.zero		1


	//   ....[19]....
        /*022c*/ 	.word	0x00000940
        /*0230*/ 	.word	0x000000ff
        /*0234*/ 	.word	0x000000a8
        /*0238*/ 	.short	0x0100
        /*023a*/ 	.byte	0x04
	.zero		1


	//   ....[20]....
        /*023c*/ 	.word	0x00000950
        /*0240*/ 	.word	0x000000ff
        /*0244*/ 	.word	0x00000098
        /*0248*/ 	.short	0x0100
        /*024a*/ 	.byte	0x04
	.zero		1


	//   ....[21]....
        /*024c*/ 	.word	0x00000960
        /*0250*/ 	.word	0x000000ff
        /*0254*/ 	.word	0x000000b0
        /*0258*/ 	.short	0x0100
        /*025a*/ 	.byte	0x04
	.zero		1


	//   ....[22]....
        /*025c*/ 	.word	0x00000970
        /*0260*/ 	.word	0x000000ff
        /*0264*/ 	.word	0x000000a0
        /*0268*/ 	.short	0x0100
        /*026a*/ 	.byte	0x04
	.zero		1


	//   ....[23]....
        /*026c*/ 	.word	0x00000980
        /*0270*/ 	.word	0x000000ff
        /*0274*/ 	.word	0x000000b8
        /*0278*/ 	.short	0x0100
        /*027a*/ 	.byte	0x04
	.zero		1


	//   ....[24]....
        /*027c*/ 	.word	0x00000a70
        /*0280*/ 	.word	0x000000ff
        /*0284*/ 	.word	0x000000c0
        /*0288*/ 	.short	0x0100
        /*028a*/ 	.byte	0x06
	.zero		1


	//   ....[25]....
        /*028c*/ 	.word	0x00000a80
        /*0290*/ 	.word	0x000000ff
        /*0294*/ 	.word	0x000000c8
        /*0298*/ 	.short	0x0100
        /*029a*/ 	.byte	0x06
	.zero		1


	//   ....[26]....
        /*029c*/ 	.word	0x00000bc0
        /*02a0*/ 	.word	0x000000ff
        /*02a4*/ 	.word	0x000000d0
        /*02a8*/ 	.short	0x0100
        /*02aa*/ 	.byte	0x06
	.zero		1


	//   ....[27]....
        /*02ac*/ 	.word	0x00000bd0
        /*02b0*/ 	.word	0x000000ff
        /*02b4*/ 	.word	0x000000e0
        /*02b8*/ 	.short	0x0100
        /*02ba*/ 	.byte	0x06
	.zero		1


	//   ....[28]....
        /*02bc*/ 	.word	0x00000be0
        /*02c0*/ 	.word	0x000000ff
        /*02c4*/ 	.word	0x000000d8
        /*02c8*/ 	.short	0x0100
        /*02ca*/ 	.byte	0x06
	.zero		1


	//   ....[29]....
        /*02cc*/ 	.word	0x00000bf0
        /*02d0*/ 	.word	0x000000ff
        /*02d4*/ 	.word	0x000000e8
        /*02d8*/ 	.short	0x0100
        /*02da*/ 	.byte	0x06
	.zero		1


	//   ....[30]....
        /*02dc*/ 	.word	0x00000d20
        /*02e0*/ 	.word	0x000000ff
        /*02e4*/ 	.word	0x000000f0
        /*02e8*/ 	.short	0x0100
        /*02ea*/ 	.byte	0x04
	.zero		1


	//   ....[31]....
        /*02ec*/ 	.word	0x00000d30
        /*02f0*/ 	.word	0x000000ff
        /*02f4*/ 	.word	0x00000100
        /*02f8*/ 	.short	0x0100
        /*02fa*/ 	.byte	0x04
	.zero		1


	//   ....[32]....
        /*02fc*/ 	.word	0x00000d40
        /*0300*/ 	.word	0x000000ff
        /*0304*/ 	.word	0x000000f8
        /*0308*/ 	.short	0x0100
        /*030a*/ 	.byte	0x04
	.zero		1


	//   ....[33]....
        /*030c*/ 	.word	0x00000d50
        /*0310*/ 	.word	0x000000ff
        /*0314*/ 	.word	0x00000108
        /*0318*/ 	.short	0x0100
        /*031a*/ 	.byte	0x04
	.zero		1


	//   ....[34]....
        /*031c*/ 	.word	0x00000e50
        /*0320*/ 	.word	0x000000ff
        /*0324*/ 	.word	0x00000110
        /*0328*/ 	.short	0x0100
        /*032a*/ 	.byte	0x04
	.zero		1


	//   ....[35]....
        /*032c*/ 	.word	0x00000e60
        /*0330*/ 	.word	0x000000ff
        /*0334*/ 	.word	0x00000120
        /*0338*/ 	.short	0x0100
        /*033a*/ 	.byte	0x04
	.zero		1


	//   ....[36]....
        /*033c*/ 	.word	0x00000e70
        /*0340*/ 	.word	0x000000ff
        /*0344*/ 	.word	0x00000118
        /*0348*/ 	.short	0x0100
        /*034a*/ 	.byte	0x04
	.zero		1


	//   ....[37]....
        /*034c*/ 	.word	0x00000e80
        /*0350*/ 	.word	0x000000ff
        /*0354*/ 	.word	0x00000128
        /*0358*/ 	.short	0x0100
        /*035a*/ 	.byte	0x04
	.zero		1


	//   ....[38]....
        /*035c*/ 	.word	0x00000f80
        /*0360*/ 	.word	0x000000ff
        /*0364*/ 	.word	0x00000130
        /*0368*/ 	.short	0x0100
        /*036a*/ 	.byte	0x06
	.zero		1


	//   ....[39]....
        /*036c*/ 	.word	0x00001c40
        /*0370*/ 	.word	0x00000000
        /*0374*/ 	.word	0x00000120
        /*0378*/ 	.short	0x010a
        /*037a*/ 	.byte	0xff
	.zero		1


	//   ....[40]....
        /*037c*/ 	.word	0x00001c60
        /*0380*/ 	.word	0x00000000
        /*0384*/ 	.word	0x00000110
        /*0388*/ 	.short	0x0101
        /*038a*/ 	.byte	0xff
	.zero		1


	//   ....[41]....
        /*038c*/ 	.word	0x00001d20
        /*0390*/ 	.word	0x000000ff
        /*0394*/ 	.word	0x00000048
        /*0398*/ 	.short	0x010a
        /*039a*/ 	.byte	0x04
	.zero		1


	//   ....[42]....
        /*039c*/ 	.word	0x00001e30
        /*03a0*/ 	.word	0x000000ff
        /*03a4*/ 	.word	0x00000048
        /*03a8*/ 	.short	0x010a
        /*03aa*/ 	.byte	0x05
	.zero		1


	//   ....[43]....
        /*03ac*/ 	.word	0x00001fa0
        /*03b0*/ 	.word	0x000000ff
        /*03b4*/ 	.word	0x00000048
        /*03b8*/ 	.short	0x010a
        /*03ba*/ 	.byte	0x06
	.zero		1


	//   ....[44]....
        /*03bc*/ 	.word	0x00002260
        /*03c0*/ 	.word	0x000000ff
        /*03c4*/ 	.word	0x000000c8
        /*03c8*/ 	.short	0x0101
        /*03ca*/ 	.byte	0x07
	.zero		1


	//   ....[45]....
        /*03cc*/ 	.word	0x00002280
        /*03d0*/ 	.word	0x000000ff
        /*03d4*/ 	.word	0x00000048
        /*03d8*/ 	.short	0x010a
        /*03da*/ 	.byte	0x04
	.zero		1


	//   ....[46]....
        /*03dc*/ 	.word	0x00002300
        /*03e0*/ 	.word	0x000000ff
        /*03e4*/ 	.word	0x00000048
        /*03e8*/ 	.short	0x010a
        /*03ea*/ 	.byte	0x06
	.zero		1


	//   ....[47]....
        /*03ec*/ 	.word	0x00002440
        /*03f0*/ 	.word	0x000000ff
        /*03f4*/ 	.word	0x00000048
        /*03f8*/ 	.short	0x010a
        /*03fa*/ 	.byte	0x04
	.zero		1


	//   ....[48]....
        /*03fc*/ 	.word	0x00002730
        /*0400*/ 	.word	0x00000003
        /*0404*/ 	.word	0x000000d0
        /*0408*/ 	.short	0x010a
        /*040a*/ 	.byte	0xff
	.zero		1


	//   ....[49]....
        /*040c*/ 	.word	0x00002880
        /*0410*/ 	.word	0x00000000
        /*0414*/ 	.word	0x00000000
        /*0418*/ 	.short	0x0101
        /*041a*/ 	.byte	0xff
	.zero		1


	//   ....[50]....
        /*041c*/ 	.word	0x00002e40
        /*0420*/ 	.word	0x000000ff
        /*0424*/ 	.word	0x00000000
        /*0428*/ 	.short	0x010a
        /*042a*/ 	.byte	0x04
	.zero		1


	//   ....[51]....
        /*042c*/ 	.word	0x00002ed0
        /*0430*/ 	.word	0x000000ff
        /*0434*/ 	.word	0x00000000
        /*0438*/ 	.short	0x010a
        /*043a*/ 	.byte	0x05
	.zero		1


	//   ....[52]....
        /*043c*/ 	.word	0x00002f60
        /*0440*/ 	.word	0x000000ff
        /*0444*/ 	.word	0x00000000
        /*0448*/ 	.short	0x010a
        /*044a*/ 	.byte	0x05
	.zero		1


	//   ....[53]....
        /*044c*/ 	.word	0x00002ff0
        /*0450*/ 	.word	0x000000ff
        /*0454*/ 	.word	0x00000000
        /*0458*/ 	.short	0x010a
        /*045a*/ 	.byte	0x05
	.zero		1


	//   ....[54]....
        /*045c*/ 	.word	0x00003080
        /*0460*/ 	.word	0x000000ff
        /*0464*/ 	.word	0x00000000
        /*0468*/ 	.short	0x010a
        /*046a*/ 	.byte	0x05
	.zero		1


	//   ....[55]....
        /*046c*/ 	.word	0x00003110
        /*0470*/ 	.word	0x000000ff
        /*0474*/ 	.word	0x00000000
        /*0478*/ 	.short	0x010a
        /*047a*/ 	.byte	0x05
	.zero		1


	//   ....[56]....
        /*047c*/ 	.word	0x000031a0
        /*0480*/ 	.word	0x000000ff
        /*0484*/ 	.word	0x00000000
        /*0488*/ 	.short	0x010a
        /*048a*/ 	.byte	0x05
	.zero		1


	//   ....[57]....
        /*048c*/ 	.word	0x00003230
        /*0490*/ 	.word	0x000000ff
        /*0494*/ 	.word	0x00000000
        /*0498*/ 	.short	0x010a
        /*049a*/ 	.byte	0x05
	.zero		1


	//   ....[58]....
        /*049c*/ 	.word	0x000032d0
        /*04a0*/ 	.word	0x00000000
        /*04a4*/ 	.word	0x00000000
        /*04a8*/ 	.short	0x010a
        /*04aa*/ 	.byte	0xff
	.zero		1


	//   ....[59]....
        /*04ac*/ 	.word	0x00003410
        /*04b0*/ 	.word	0x00000000
        /*04b4*/ 	.word	0x00000110
        /*04b8*/ 	.short	0x010a
        /*04ba*/ 	.byte	0xff
	.zero		1


	//   ....[60]....
        /*04bc*/ 	.word	0x00003480
        /*04c0*/ 	.word	0x00000004
        /*04c4*/ 	.word	0x00000000
        /*04c8*/ 	.short	0x0101
        /*04ca*/ 	.byte	0xff
	.zero		1


	//   ....[61]....
        /*04cc*/ 	.word	0x000034a0
        /*04d0*/ 	.word	0x000000ff
        /*04d4*/ 	.word	0x000000e0
        /*04d8*/ 	.short	0x010a
        /*04da*/ 	.byte	0x04
	.zero		1


	//   ....[62]....
        /*04dc*/ 	.word	0x000035c0
        /*04e0*/ 	.word	0x00000000
        /*04e4*/ 	.word	0x000000d0
        /*04e8*/ 	.short	0x010a
        /*04ea*/ 	.byte	0xff
	.zero		1


	//   ....[63]....
        /*04ec*/ 	.word	0x000036c0
        /*04f0*/ 	.word	0x00000000
        /*04f4*/ 	.word	0x00000000
        /*04f8*/ 	.short	0x0101
        /*04fa*/ 	.byte	0xff
	.zero		1


	//   ....[64]....
        /*04fc*/ 	.word	0x00003750
        /*0500*/ 	.word	0x000000ff
        /*0504*/ 	.word	0x000000e0
        /*0508*/ 	.short	0x0106
        /*050a*/ 	.byte	0x04
	.zero		1


	//   ....[65]....
        /*050c*/ 	.word	0x00003770
        /*0510*/ 	.word	0x000000ff
        /*0514*/ 	.word	0x000000e0
        /*0518*/ 	.short	0x010a
        /*051a*/ 	.byte	0x04
	.zero		1


	//   ....[66]....
        /*051c*/ 	.word	0x00003800
        /*0520*/ 	.word	0x000000ff
        /*0524*/ 	.word	0x000000e0
        /*0528*/ 	.short	0x0106
        /*052a*/ 	.byte	0x07
	.zero		1


	//   ....[67]....
        /*052c*/ 	.word	0x00003840
        /*0530*/ 	.word	0x00000000
        /*0534*/ 	.word	0x000000e0
        /*0538*/ 	.short	0x010a
        /*053a*/ 	.byte	0xff
	.zero		1


	//   ....[68]....
        /*053c*/ 	.word	0x00003a90
        /*0540*/ 	.word	0x000000ff
        /*0544*/ 	.word	0x00000008
        /*0548*/ 	.short	0x010a
        /*054a*/ 	.byte	0x05
	.zero		1


	//   ....[69]....
        /*054c*/ 	.word	0x00003ab0
        /*0550*/ 	.word	0x000000ff
        /*0554*/ 	.word	0x00000008
        /*0558*/ 	.short	0x010a
        /*055a*/ 	.byte	0x05
	.zero		1


	//   ....[70]....
        /*055c*/ 	.word	0x00003c40
        /*0560*/ 	.word	0x000000ff
        /*0564*/ 	.word	0x00000008
        /*0568*/ 	.short	0x010a
        /*056a*/ 	.byte	0x05
	.zero		1


	//   ....[71]....
        /*056c*/ 	.word	0x00003c60
        /*0570*/ 	.word	0x000000ff
        /*0574*/ 	.word	0x00000008
        /*0578*/ 	.short	0x010a
        /*057a*/ 	.byte	0x05
	.zero		1


	//   ....[72]....
        /*057c*/ 	.word	0x00003d20
        /*0580*/ 	.word	0x000000ff
        /*0584*/ 	.word	0x00000000
        /*0588*/ 	.short	0x0101
        /*058a*/ 	.byte	0x04
	.zero		1


	//   ....[73]....
        /*058c*/ 	.word	0x000041b0
        /*0590*/ 	.word	0x00000002
        /*0594*/ 	.word	0x000000d0
        /*0598*/ 	.short	0x010a
        /*059a*/ 	.byte	0xff
	.zero		1


	//   ....[74]....
        /*059c*/ 	.word	0x000042d0
        /*05a0*/ 	.word	0x00000000
        /*05a4*/ 	.word	0x00000000
        /*05a8*/ 	.short	0x0101
        /*05aa*/ 	.byte	0xff
	.zero		1


	//   ....[75]....
        /*05ac*/ 	.word	0x00004820
        /*05b0*/ 	.word	0x000000ff
        /*05b4*/ 	.word	0x00000000
        /*05b8*/ 	.short	0x010a
        /*05ba*/ 	.byte	0x04
	.zero		1


	//   ....[76]....
        /*05bc*/ 	.word	0x00004870
        /*05c0*/ 	.word	0x000000ff
        /*05c4*/ 	.word	0x00000100
        /*05c8*/ 	.short	0x010a
        /*05ca*/ 	.byte	0x39
	.zero		1


	//   ....[77]....
        /*05cc*/ 	.word	0x00004a90
        /*05d0*/ 	.word	0x000000ff
        /*05d4*/ 	.word	0x00000000
        /*05d8*/ 	.short	0x010a
        /*05da*/ 	.byte	0x07
	.zero		1


	//   ....[78]....
        /*05dc*/ 	.word	0x00004bc0
        /*05e0*/ 	.word	0x000000ff
        /*05e4*/ 	.word	0x00000000
        /*05e8*/ 	.short	0x010a
        /*05ea*/ 	.byte	0x04
	.zero		1


	//   ....[79]....
        /*05ec*/ 	.word	0x00004f50
        /*05f0*/ 	.word	0x000000ff
        /*05f4*/ 	.word	0x00000000
        /*05f8*/ 	.short	0x010a
        /*05fa*/ 	.byte	0x04
	.zero		1


	//   ....[80]....
        /*05fc*/ 	.word	0x00004ff0
        /*0600*/ 	.word	0x00000000
        /*0604*/ 	.word	0x00000000
        /*0608*/ 	.short	0x010a
        /*060a*/ 	.byte	0xff
	.zero		1


	//   ....[81]....
        /*060c*/ 	.word	0x00005030
        /*0610*/ 	.word	0x00000000
        /*0614*/ 	.word	0x00000000
        /*0618*/ 	.short	0x010a
        /*061a*/ 	.byte	0xff
	.zero		1


	//   ....[82]....
        /*061c*/ 	.word	0x000050a0
        /*0620*/ 	.word	0x000000ff
        /*0624*/ 	.word	0x00000000
        /*0628*/ 	.short	0x0101
        /*062a*/ 	.byte	0x04
	.zero		1


	//   ....[83]....
        /*062c*/ 	.word	0x000050e0
        /*0630*/ 	.word	0x000000ff
        /*0634*/ 	.word	0x00000130
        /*0638*/ 	.short	0x010a
        /*063a*/ 	.byte	0x1f
	.zero		1


	//   ....[84]....
        /*063c*/ 	.word	0x00005130
        /*0640*/ 	.word	0x000000ff
        /*0644*/ 	.word	0x00000000
        /*0648*/ 	.short	0x0101
        /*064a*/ 	.byte	0x04
	.zero		1


	//   ....[85]....
        /*064c*/ 	.word	0x000055e0
        /*0650*/ 	.word	0x00000008
        /*0654*/ 	.word	0x000000d0
        /*0658*/ 	.short	0x010a
        /*065a*/ 	.byte	0xff
	.zero		1


	//   ....[86]....
        /*065c*/ 	.word	0x00005750
        /*0660*/ 	.word	0x00000000
        /*0664*/ 	.word	0x00000000
        /*0668*/ 	.short	0x0101
        /*066a*/ 	.byte	0xff
	.zero		1


	//   ....[87]....
        /*066c*/ 	.word	0x00005c20
        /*0670*/ 	.word	0x000000ff
        /*0674*/ 	.word	0x000000c8
        /*0678*/ 	.short	0x010a
        /*067a*/ 	.byte	0x18
	.zero		1


	//   ....[88]....
        /*067c*/ 	.word	0x00005df0
        /*0680*/ 	.word	0x000000ff
        /*0684*/ 	.word	0x000000a8
        /*0688*/ 	.short	0x010a
        /*068a*/ 	.byte	0x04
	.zero		1


	//   ....[89]....
        /*068c*/ 	.word	0x00005fe0
        /*0690*/ 	.word	0x000000ff
        /*0694*/ 	.word	0x00000090
        /*0698*/ 	.short	0x010b
        /*069a*/ 	.byte	0x04
	.zero		1


	//   ....[90]....
        /*069c*/ 	.word	0x00005ff0
        /*06a0*/ 	.word	0x000000ff
        /*06a4*/ 	.word	0x00000000
        /*06a8*/ 	.short	0x0101
        /*06aa*/ 	.byte	0x07
	.zero		1


	//   ....[91]....
        /*06ac*/ 	.word	0x00006000
        /*06b0*/ 	.word	0x000000ff
        /*06b4*/ 	.word	0x000000a8
        /*06b8*/ 	.short	0x010a
        /*06ba*/ 	.byte	0x05
	.zero		1


	//   ....[92]....
        /*06bc*/ 	.word	0x00006260
        /*06c0*/ 	.word	0x000000ff
        /*06c4*/ 	.word	0x00000090
        /*06c8*/ 	.short	0x010b
        /*06ca*/ 	.byte	0x05
	.zero		1


	//   ....[93]....
        /*06cc*/ 	.word	0x00006270
        /*06d0*/ 	.word	0x000000ff
        /*06d4*/ 	.word	0x00000000
        /*06d8*/ 	.short	0x0101
        /*06da*/ 	.byte	0x04
	.zero		1


	//   ....[94]....
        /*06dc*/ 	.word	0x000062c0
        /*06e0*/ 	.word	0x000000ff
        /*06e4*/ 	.word	0x00000000
        /*06e8*/ 	.short	0x010a
        /*06ea*/ 	.byte	0x04
	.zero		1


	//   ....[95]....
        /*06ec*/ 	.word	0x00006350
        /*06f0*/ 	.word	0x000000ff
        /*06f4*/ 	.word	0x00000000
        /*06f8*/ 	.short	0x010a
        /*06fa*/ 	.byte	0x05
	.zero		1


	//   ....[96]....
        /*06fc*/ 	.word	0x000063f0
        /*0700*/ 	.word	0x00000000
        /*0704*/ 	.word	0x00000000
        /*0708*/ 	.short	0x010a
        /*070a*/ 	.byte	0xff
	.zero		1


	//   ....[97]....
        /*070c*/ 	.word	0x00006740
        /*0710*/ 	.word	0x00000003
        /*0714*/ 	.word	0x000000d0
        /*0718*/ 	.short	0x010a
        /*071a*/ 	.byte	0xff
	.zero		1


	//   ....[98]....
        /*071c*/ 	.word	0x000068c0
        /*0720*/ 	.word	0x00000000
        /*0724*/ 	.word	0x00000000
        /*0728*/ 	.short	0x0101
        /*072a*/ 	.byte	0xff
	.zero		1


	//   ....[99]....
        /*072c*/ 	.word	0x00007490
        /*0730*/ 	.word	0x00000000
        /*0734*/ 	.word	0x00000090
        /*0738*/ 	.short	0x010a
        /*073a*/ 	.byte	0xff
	.zero		1


	//   ....[100]....
        /*073c*/ 	.word	0x00007500
        /*0740*/ 	.word	0x00000059
        /*0744*/ 	.word	0x000000f0
        /*0748*/ 	.short	0x010a
        /*074a*/ 	.byte	0xff
	.zero		1


	//   ....[101]....
        /*074c*/ 	.word	0x000075f0
        /*0750*/ 	.word	0x00000000
        /*0754*/ 	.word	0x00000090
        /*0758*/ 	.short	0x010a
        /*075a*/ 	.byte	0xff
	.zero		1


	//   ....[102]....
        /*075c*/ 	.word	0x00007720
        /*0760*/ 	.word	0x00000059
        /*0764*/ 	.word	0x000000f0
        /*0768*/ 	.short	0x010a
        /*076a*/ 	.byte	0xff
	.zero		1


	//   ....[103]....
        /*076c*/ 	.word	0x00008250
        /*0770*/ 	.word	0x00000000
        /*0774*/ 	.word	0x00000000
        /*0778*/ 	.short	0x0101
        /*077a*/ 	.byte	0xff
	.zero		1


	//   ....[104]....
        /*077c*/ 	.word	0x00008260
        /*0780*/ 	.word	0x00000003
        /*0784*/ 	.word	0x00000090
        /*0788*/ 	.short	0x010a
        /*078a*/ 	.byte	0xff
	.zero		1


	//   ....[105]....
        /*078c*/ 	.word	0x00008330
        /*0790*/ 	.word	0x00000003
        /*0794*/ 	.word	0x00000090
        /*0798*/ 	.short	0x010a
        /*079a*/ 	.byte	0xff
	.zero		1


	//   ....[106]....
        /*079c*/ 	.word	0x000087b0
        /*07a0*/ 	.word	0x00000059
        /*07a4*/ 	.word	0x00000000
        /*07a8*/ 	.short	0x0101
        /*07aa*/ 	.byte	0xff
	.zero		1


	//   ....[107]....
        /*07ac*/ 	.word	0x00008fd0
        /*07b0*/ 	.word	0x00000002
        /*07b4*/ 	.word	0x00000000
        /*07b8*/ 	.short	0x0101
        /*07ba*/ 	.byte	0xff
	.zero		1


	//   ....[108]....
        /*07bc*/ 	.word	0x00009290
        /*07c0*/ 	.word	0x000000ff
        /*07c4*/ 	.word	0x00000000
        /*07c8*/ 	.short	0x0101
        /*07ca*/ 	.byte	0x04
	.zero		1


	//   ....[109]....
        /*07cc*/ 	.word	0x000092b0
        /*07d0*/ 	.word	0x00000000
        /*07d4*/ 	.word	0x00000120
        /*07d8*/ 	.short	0x010a
        /*07da*/ 	.byte	0xff
	.zero		1


	//   ....[110]....
        /*07dc*/ 	.word	0x00009310
        /*07e0*/ 	.word	0x00000000
        /*07e4*/ 	.word	0x00000048
        /*07e8*/ 	.short	0x010a
        /*07ea*/ 	.byte	0xff
	.zero		1


	//   ....[111]....
        /*07ec*/ 	.word	0x00009370
        /*07f0*/ 	.word	0x00000000
        /*07f4*/ 	.word	0x00000048
        /*07f8*/ 	.short	0x010a
        /*07fa*/ 	.byte	0xff
	.zero		1


	//   ....[112]....
        /*07fc*/ 	.word	0x000093c0
        /*0800*/ 	.word	0x00000003
        /*0804*/ 	.word	0x000000d0
        /*0808*/ 	.short	0x010a
        /*080a*/ 	.byte	0xff
	.zero		1


	//   ....[113]....
        /*080c*/ 	.word	0x00009420
        /*0810*/ 	.word	0x00000000
        /*0814*/ 	.word	0x00000000
        /*0818*/ 	.short	0x010a
        /*081a*/ 	.byte	0xff
	.zero		1


	//   ....[114]....
        /*081c*/ 	.word	0x00009480
        /*0820*/ 	.word	0x00000000
        /*0824*/ 	.word	0x00000000
        /*0828*/ 	.short	0x010a
        /*082a*/ 	.byte	0xff
	.zero		1


	//   ....[115]....
        /*082c*/ 	.word	0x000094e0
        /*0830*/ 	.word	0x00000000
        /*0834*/ 	.word	0x00000000
        /*0838*/ 	.short	0x010a
        /*083a*/ 	.byte	0xff
	.zero		1


	//   ....[116]....
        /*083c*/ 	.word	0x00009540
        /*0840*/ 	.word	0x00000000
        /*0844*/ 	.word	0x00000000
        /*0848*/ 	.short	0x010a
        /*084a*/ 	.byte	0xff
	.zero		1


	//   ....[117]....
        /*084c*/ 	.word	0x000095a0
        /*0850*/ 	.word	0x00000000
        /*0854*/ 	.word	0x00000000
        /*0858*/ 	.short	0x010a
        /*085a*/ 	.byte	0xff
	.zero		1


	//   ....[118]....
        /*085c*/ 	.word	0x00009600
        /*0860*/ 	.word	0x00000000
        /*0864*/ 	.word	0x00000000
        /*0868*/ 	.short	0x010a
        /*086a*/ 	.byte	0xff
	.zero		1


	//   ....[119]....
        /*086c*/ 	.word	0x00009660
        /*0870*/ 	.word	0x00000000
        /*0874*/ 	.word	0x00000000
        /*0878*/ 	.short	0x010a
        /*087a*/ 	.byte	0xff
	.zero		1


	//   ....[120]....
        /*087c*/ 	.word	0x000096c0
        /*0880*/ 	.word	0x00000000
        /*0884*/ 	.word	0x00000000
        /*0888*/ 	.short	0x010a
        /*088a*/ 	.byte	0xff
	.zero		1


	//   ....[121]....
        /*088c*/ 	.word	0x00009710
        /*0890*/ 	.word	0x00000000
        /*0894*/ 	.word	0x00000110
        /*0898*/ 	.short	0x010a
        /*089a*/ 	.byte	0xff
	.zero		1


	//   ....[122]....
        /*089c*/ 	.word	0x00009770
        /*08a0*/ 	.word	0x00000000
        /*08a4*/ 	.word	0x000000e0
        /*08a8*/ 	.short	0x010a
        /*08aa*/ 	.byte	0xff
	.zero		1


	//   ....[123]....
        /*08ac*/ 	.word	0x000097c0
        /*08b0*/ 	.word	0x00000000
        /*08b4*/ 	.word	0x000000d0
        /*08b8*/ 	.short	0x010a
        /*08ba*/ 	.byte	0xff
	.zero		1


	//   ....[124]....
        /*08bc*/ 	.word	0x00009820
        /*08c0*/ 	.word	0x00000000
        /*08c4*/ 	.word	0x000000e0
        /*08c8*/ 	.short	0x010a
        /*08ca*/ 	.byte	0xff
	.zero		1


	//   ....[125]....
        /*08cc*/ 	.word	0x00009880
        /*08d0*/ 	.word	0x00000005
        /*08d4*/ 	.word	0x00000008
        /*08d8*/ 	.short	0x010a
        /*08da*/ 	.byte	0xff
	.zero		1


	//   ....[126]....
        /*08dc*/ 	.word	0x00009970
        /*08e0*/ 	.word	0x00000003
        /*08e4*/ 	.word	0x00000008
        /*08e8*/ 	.short	0x010a
        /*08ea*/ 	.byte	0xff
	.zero		1


	//   ....[127]....
        /*08ec*/ 	.word	0x000099c0
        /*08f0*/ 	.word	0x00000002
        /*08f4*/ 	.word	0x000000d0
        /*08f8*/ 	.short	0x010a
        /*08fa*/ 	.byte	0xff
	.zero		1


	//   ....[128]....
        /*08fc*/ 	.word	0x00009a20
        /*0900*/ 	.word	0x00000000
        /*0904*/ 	.word	0x00000100
        /*0908*/ 	.short	0x010a
        /*090a*/ 	.byte	0xff
	.zero		1


	//   ....[129]....
        /*090c*/ 	.word	0x00009a80
        /*0910*/ 	.word	0x00000000
        /*0914*/ 	.word	0x00000000
        /*0918*/ 	.short	0x010a
        /*091a*/ 	.byte	0xff
	.zero		1


	//   ....[130]....
        /*091c*/ 	.word	0x00009ae0
        /*0920*/ 	.word	0x00000000
        /*0924*/ 	.word	0x00000000
        /*0928*/ 	.short	0x010a
        /*092a*/ 	.byte	0xff
	.zero		1


	//   ....[131]....
        /*092c*/ 	.word	0x00009b40
        /*0930*/ 	.word	0x00000000
        /*0934*/ 	.word	0x00000130
        /*0938*/ 	.short	0x010a
        /*093a*/ 	.byte	0xff
	.zero		1


	//   ....[132]....
        /*093c*/ 	.word	0x00009b90
        /*0940*/ 	.word	0x00000008
        /*0944*/ 	.word	0x000000d0
        /*0948*/ 	.short	0x010a
        /*094a*/ 	.byte	0xff
	.zero		1


	//   ....[133]....
        /*094c*/ 	.word	0x00009bf0
        /*0950*/ 	.word	0x00000000
        /*0954*/ 	.word	0x000000c8
        /*0958*/ 	.short	0x010a
        /*095a*/ 	.byte	0xff
	.zero		1


	//   ....[134]....
        /*095c*/ 	.word	0x00009c50
        /*0960*/ 	.word	0x00000000
        /*0964*/ 	.word	0x000000a8
        /*0968*/ 	.short	0x010a
        /*096a*/ 	.byte	0xff
	.zero		1


	//   ....[135]....
        /*096c*/ 	.word	0x00009cb0
        /*0970*/ 	.word	0x00000005
        /*0974*/ 	.word	0x000000a8
        /*0978*/ 	.short	0x010a
        /*097a*/ 	.byte	0xff
	.zero		1


	//   ....[136]....
        /*097c*/ 	.word	0x00009d10
        /*0980*/ 	.word	0x00000000
        /*0984*/ 	.word	0x00000000
        /*0988*/ 	.short	0x010a
        /*098a*/ 	.byte	0xff
	.zero		1


	//   ....[137]....
        /*098c*/ 	.word	0x00009d70
        /*0990*/ 	.word	0x00000000
        /*0994*/ 	.word	0x00000000
        /*0998*/ 	.short	0x010a
        /*099a*/ 	.byte	0xff
	.zero		1


	//   ....[138]....
        /*099c*/ 	.word	0x00009dc0
        /*09a0*/ 	.word	0x00000003
        /*09a4*/ 	.word	0x000000d0
        /*09a8*/ 	.short	0x010a
        /*09aa*/ 	.byte	0xff
	.zero		1


	//   ....[139]....
        /*09ac*/ 	.word	0x00009e10
        /*09b0*/ 	.word	0x00000000
        /*09b4*/ 	.word	0x00000090
        /*09b8*/ 	.short	0x010a
        /*09ba*/ 	.byte	0xff
	.zero		1


	//   ....[140]....
        /*09bc*/ 	.word	0x00009e60
        /*09c0*/ 	.word	0x00000059
        /*09c4*/ 	.word	0x000000f0
        /*09c8*/ 	.short	0x010a
        /*09ca*/ 	.byte	0xff
	.zero		1


	//   ....[141]....
        /*09cc*/ 	.word	0x00009eb0
        /*09d0*/ 	.word	0x00000003
        /*09d4*/ 	.word	0x00000090
        /*09d8*/ 	.short	0x010a
        /*09da*/ 	.byte	0xff
	.zero		1


	//----- nvinfo : EIATTR_NUM_MBARRIERS
	.align		4
.L_47:
        /*09dc*/ 	.byte	0x03, 0x38
        /*09de*/ 	.short	0x0027


	//----- nvinfo : EIATTR_EXIT_INSTR_OFFSETS
	.align		4
        /*09e0*/ 	.byte	0x04, 0x1c
        /*09e2*/ 	.short	(.L_49 - .L_48)


	//   ....[0]....
.L_48:
        /*09e4*/ 	.word	0x00003300


	//   ....[1]....
        /*09e8*/ 	.word	0x00003810


	//   ....[2]....
        /*09ec*/ 	.word	0x00003870


	//   ....[3]....
        /*09f0*/ 	.word	0x00005360


	//   ....[4]....
        /*09f4*/ 	.word	0x00006420


	//   ....[5]....
        /*09f8*/ 	.word	0x00006460


	//   ....[6]....
        /*09fc*/ 	.word	0x00009170


	//   ....[7]....
        /*0a00*/ 	.word	0x000091f0


	//   ....[8]....
        /*0a04*/ 	.word	0x00009220


	//   ....[9]....
        /*0a08*/ 	.word	0x000092a0


	//----- nvinfo : EIATTR_MAX_THREADS
	.align		4
.L_49:
        /*0a0c*/ 	.byte	0x04, 0x05
        /*0a0e*/ 	.short	(.L_51 - .L_50)
.L_50:
        /*0a10*/ 	.word	0x00000100
        /*0a14*/ 	.word	0x00000001
        /*0a18*/ 	.word	0x00000001


	//----- nvinfo : EIATTR_CRS_STACK_SIZE
	.align		4
.L_51:
        /*0a1c*/ 	.byte	0x04, 0x1e
        /*0a1e*/ 	.short	(.L_53 - .L_52)
.L_52:
        /*0a20*/ 	.word	0x00000000


	//----- nvinfo : EIATTR_CBANK_PARAM_SIZE
	.align		4
.L_53:
        /*0a24*/ 	.byte	0x03, 0x19
        /*0a26*/ 	.short	0x0c00


	//----- nvinfo : EIATTR_PARAM_CBANK
	.align		4
        /*0a28*/ 	.byte	0x04, 0x0a
        /*0a2a*/ 	.short	(.L_55 - .L_54)
	.align		4
.L_54:
        /*0a2c*/ 	.word	index@(.nv.constant0._ZN7cutlass13device_kernelINS_4gemm6kernel13GemmUniversalIN4cute5tupleIJiiiiEEENS1_10collective13CollectiveMmaINS1_46MainloopSm100TmaUmmaWarpSpecializedBlockScaledILi9ELi2ELi2ENS5_IJNS4_1CILi8EEENSA_ILi1EEESC_EEEEENS5_IJNSA_ILi256EEENSA_ILi64EEENSA_ILi128EEEEEENS5_IJNS_12float_e5m2_tENS_13float_ue8m0_tEEEENS5_IJNS5_IJlSC_lEEENS4_6LayoutINS5_IJNS5_IJNS5_IJNSA_ILi32EEENSA_ILi4EEEEEEiEEESR_NS5_IJSC_iEEEEEENS5_IJNS5_IJNS5_IJNSA_ILi16EEESP_EEEiEEENS5_IJNS5_IJNSA_ILi0EEESC_EEENSA_ILi512EEEEEENS5_IJSX_iEEEEEEEEEEESL_S14_NS4_8TiledMMAINS4_8MMA_AtomIJNS4_27SM100_MMA_MXF8F6F4_2x1SM_SSISJ_SJ_fSK_Li256ELi64ELNS4_4UMMA5MajorE0ELS19_0ELNS18_7ScaleInE0ELS1A_0EEEEEENSN_INS5_IJSC_SC_SC_EEENS5_IJSX_SX_SX_EEEEENS5_IJNS4_10UnderscoreES1G_S1G_EEEEENS5_IJNS4_18SM100_TMA_2SM_LOADES1J_EEENS5_IJNS4_14ComposedLayoutINS4_7SwizzleILi3ELi4ELi3EEENS4_18smem_ptr_flag_bitsILi8EEENSN_INS5_IJSB_SH_EEENS5_IJSH_SC_EEEEEEENSN_INS5_IJNS5_IJNS5_IJSQ_SC_EEENS5_IJSO_SC_EEEEEESC_NS5_IJSP_SC_EEEEEENS5_IJNS5_IJNS5_IJSV_SZ_EEESY_EEESX_NS5_IJSC_SZ_EEEEEEEEEEEvNS4_8identityENS5_IJNS4_28SM100_TMA_2SM_LOAD_MULTICASTES26_EEES24_vS25_EENS_8epilogue10collective18CollectiveEpilogueINS29_23Sm100TmaWarpSpecializedILi3ELi2ELi32ELb1ELb0EEEJNS5_IJSH_SG_SH_EEENS5_IJNSN_ISH_SC_EENSN_ISO_SC_EEEEENS_10bfloat16_tESM_S2I_SM_NS29_6fusion15FusionCallbacksIS2D_NS2J_17LinearCombinationIS2I_fS2I_fLNS_15FloatRoundStyleE2EEES2E_S2H_JEEENS4_5SM1004TMEM4LOAD26SM100_TMEM_LOAD_32dp32b32xENS4_13SM90_TMA_LOADENS1L_INS1M_ILi2ELi4ELi3EEENS1O_ILi16EEENSN_INS5_IJSB_SO_EEES1V_EEEENS4_39AutoVectorizingCopyWithAssumedAlignmentILi128EEENS4_14SM90_TMA_STOREES2Y_S30_S30_EEEvvEEEEvNT_6ParamsE)
        /*0a30*/ 	.short	0x0380
        /*0a32*/ 	.short	0x0c00


	//----- nvinfo : EIATTR_SW_WAR
	.align		4
.L_55:
        /*0a34*/ 	.byte	0x04, 0x36
        /*0a36*/ 	.short	(.L_57 - .L_56)
.L_56:
        /*0a38*/ 	.word	0x00000008
.L_57:


//--------------------- .nv.callgraph             --------------------------
	.section	.nv.callgraph,"",@"SHT_CUDA_CALLGRAPH"
	.align	4
	.sectionentsize	8
	.align		4
        /*0000*/ 	.word	0x00000000
	.align		4
        /*0004*/ 	.word	0xffffffff
	.align		4
        /*0008*/ 	.word	index@(_ZN7cutlass13device_kernelINS_4gemm6kernel13GemmUniversalIN4cute5tupleIJiiiiEEENS1_10collective13CollectiveMmaINS1_46MainloopSm100TmaUmmaWarpSpecializedBlockScaledILi9ELi2ELi2ENS5_IJNS4_1CILi8EEENSA_ILi1EEESC_EEEEENS5_IJNSA_ILi256EEENSA_ILi64EEENSA_ILi128EEEEEENS5_IJNS_12float_e5m2_tENS_13float_ue8m0_tEEEENS5_IJNS5_IJlSC_lEEENS4_6LayoutINS5_IJNS5_IJNS5_IJNSA_ILi32EEENSA_ILi4EEEEEEiEEESR_NS5_IJSC_iEEEEEENS5_IJNS5_IJNS5_IJNSA_ILi16EEESP_EEEiEEENS5_IJNS5_IJNSA_ILi0EEESC_EEENSA_ILi512EEEEEENS5_IJSX_iEEEEEEEEEEESL_S14_NS4_8TiledMMAINS4_8MMA_AtomIJNS4_27SM100_MMA_MXF8F6F4_2x1SM_SSISJ_SJ_fSK_Li256ELi64ELNS4_4UMMA5MajorE0ELS19_0ELNS18_7ScaleInE0ELS1A_0EEEEEENSN_INS5_IJSC_SC_SC_EEENS5_IJSX_SX_SX_EEEEENS5_IJNS4_10UnderscoreES1G_S1G_EEEEENS5_IJNS4_18SM100_TMA_2SM_LOADES1J_EEENS5_IJNS4_14ComposedLayoutINS4_7SwizzleILi3ELi4ELi3EEENS4_18smem_ptr_flag_bitsILi8EEENSN_INS5_IJSB_SH_EEENS5_IJSH_SC_EEEEEEENSN_INS5_IJNS5_IJNS5_IJSQ_SC_EEENS5_IJSO_SC_EEEEEESC_NS5_IJSP_SC_EEEEEENS5_IJNS5_IJNS5_IJSV_SZ_EEESY_EEESX_NS5_IJSC_SZ_EEEEEEEEEEEvNS4_8identityENS5_IJNS4_28SM100_TMA_2SM_LOAD_MULTICASTES26_EEES24_vS25_EENS_8epilogue10collective18CollectiveEpilogueINS29_23Sm100TmaWarpSpecializedILi3ELi2ELi32ELb1ELb0EEEJNS5_IJSH_SG_SH_EEENS5_IJNSN_ISH_SC_EENSN_ISO_SC_EEEEENS_10bfloat16_tESM_S2I_SM_NS29_6fusion15FusionCallbacksIS2D_NS2J_17LinearCombinationIS2I_fS2I_fLNS_15FloatRoundStyleE2EEES2E_S2H_JEEENS4_5SM1004TMEM4LOAD26SM100_TMEM_LOAD_32dp32b32xENS4_13SM90_TMA_LOADENS1L_INS1M_ILi2ELi4ELi3EEENS1O_ILi16EEENSN_INS5_IJSB_SO_EEES1V_EEEENS4_39AutoVectorizingCopyWithAssumedAlignmentILi128EEENS4_14SM90_TMA_STOREES2Y_S30_S30_EEEvvEEEEvNT_6ParamsE)
	.align		4
        /*000c*/ 	.word	index@(__assertfail)
	.align		4
        /*0010*/ 	.word	0x00000000
	.align		4
        /*0014*/ 	.word	0xfffffffe
	.align		4
        /*0018*/ 	.word	0x00000000
	.align		4
        /*001c*/ 	.word	0xfffffffd
	.align		4
        /*0020*/ 	.word	0x00000000
	.align		4
        /*0024*/ 	.word	0xfffffffc


//--------------------- .nv.constant4             --------------------------
	.section	.nv.constant4,"a",@progbits
	.align	8
	.align		8
.nv.constant4:
        /*0000*/ 	.dword	__assertfail
	.align		8
        /*0008*/ 	.dword	__unnamed_1
	.align		8
        /*0010*/ 	.dword	__unnamed_2
	.align		8
        /*0018*/ 	.dword	_ZN40_INTERNAL_656ec3d3_4_k_cu_016d3643_393224cuda3std3__45__cpo5beginE
	.align		8
        /*0020*/ 	.dword	_ZN40_INTERNAL_656ec3d3_4_k_cu_016d3643_393224cuda3std3__45__cpo3endE
	.align		8
        /*0028*/ 	.dword	_ZN40_INTERNAL_656ec3d3_4_k_cu_016d3643_393224cuda3std3__45__cpo6cbeginE
	.align		8
        /*0030*/ 	.dword	_ZN40_INTERNAL_656ec3d3_4_k_cu_016d3643_393224cuda3std3__45__cpo4cendE
	.align		8
        /*0038*/ 	.dword	_ZN40_INTERNAL_656ec3d3_4_k_cu_016d3643_393224cuda3std3__442_GLOBAL__N__656ec3d3_4_k_cu_016d3643_393226ignoreE
	.align		8
        /*0040*/ 	.dword	_ZN40_INTERNAL_656ec3d3_4_k_cu_016d3643_393224cuda3std3__419piecewise_constructE
	.align		8
        /*0048*/ 	.dword	_ZN40_INTERNAL_656ec3d3_4_k_cu_016d3643_393224cuda3std3__48in_placeE
	.align		8
        /*0050*/ 	.dword	_ZN40_INTERNAL_656ec3d3_4_k_cu_016d3643_393224cuda3std6ranges3__45__cpo4swapE
	.align		8
        /*0058*/ 	.dword	_ZN40_INTERNAL_656ec3d3_4_k_cu_016d3643_393224cuda3std6ranges3__45__cpo9iter_moveE
	.align		8
        /*0060*/ 	.dword	_ZN40_INTERNAL_656ec3d3_4_k_cu_016d3643_393224cute7productE
	.align		8
        /*0068*/ 	.dword	_ZN40_INTERNAL_656ec3d3_4_k_cu_016d3643_393224cute1_E
	.align		8
        /*0070*/ 	.dword	$str$25
	.align		8
        /*0078*/ 	.dword	$str$26
	.align		8
        /*0080*/ 	.dword	$str$27
	.align		8
        /*0088*/ 	.dword	$str$28


//--------------------- .text._ZN7cutlass13device_kernelINS_4gemm6kernel13GemmUniversalIN4cute5tupleIJiiiiEEENS1_10collective13CollectiveMmaINS1_46MainloopSm100TmaUmmaWarpSpecializedBlockScaledILi9ELi2ELi2ENS5_IJNS4_1CILi8EEENSA_ILi1EEESC_EEEEENS5_IJNSA_ILi256EEENSA_ILi64EEENSA_ILi128EEEEEENS5_IJNS_12float_e5m2_tENS_13float_ue8m0_tEEEENS5_IJNS5_IJlSC_lEEENS4_6LayoutINS5_IJNS5_IJNS5_IJNSA_ILi32EEENSA_ILi4EEEEEEiEEESR_NS5_IJSC_iEEEEEENS5_IJNS5_IJNS5_IJNSA_ILi16EEESP_EEEiEEENS5_IJNS5_IJNSA_ILi0EEESC_EEENSA_ILi512EEEEEENS5_IJSX_iEEEEEEEEEEESL_S14_NS4_8TiledMMAINS4_8MMA_AtomIJNS4_27SM100_MMA_MXF8F6F4_2x1SM_SSISJ_SJ_fSK_Li256ELi64ELNS4_4UMMA5MajorE0ELS19_0ELNS18_7ScaleInE0ELS1A_0EEEEEENSN_INS5_IJSC_SC_SC_EEENS5_IJSX_SX_SX_EEEEENS5_IJNS4_10UnderscoreES1G_S1G_EEEEENS5_IJNS4_18SM100_TMA_2SM_LOADES1J_EEENS5_IJNS4_14ComposedLayoutINS4_7SwizzleILi3ELi4ELi3EEENS4_18smem_ptr_flag_bitsILi8EEENSN_INS5_IJSB_SH_EEENS5_IJSH_SC_EEEEEEENSN_INS5_IJNS5_IJNS5_IJSQ_SC_EEENS5_IJSO_SC_EEEEEESC_NS5_IJSP_SC_EEEEEENS5_IJNS5_IJNS5_IJSV_SZ_EEESY_EEESX_NS5_IJSC_SZ_EEEEEEEEEEEvNS4_8identityENS5_IJNS4_28SM100_TMA_2SM_LOAD_MULTICASTES26_EEES24_vS25_EENS_8epilogue10collective18CollectiveEpilogueINS29_23Sm100TmaWarpSpecializedILi3ELi2ELi32ELb1ELb0EEEJNS5_IJSH_SG_SH_EEENS5_IJNSN_ISH_SC_EENSN_ISO_SC_EEEEENS_10bfloat16_tESM_S2I_SM_NS29_6fusion15FusionCallbacksIS2D_NS2J_17LinearCombinationIS2I_fS2I_fLNS_15FloatRoundStyleE2EEES2E_S2H_JEEENS4_5SM1004TMEM4LOAD26SM100_TMEM_LOAD_32dp32b32xENS4_13SM90_TMA_LOADENS1L_INS1M_ILi2ELi4ELi3EEENS1O_ILi16EEENSN_INS5_IJSB_SO_EEES1V_EEEENS4_39AutoVectorizingCopyWithAssumedAlignmentILi128EEENS4_14SM90_TMA_STOREES2Y_S30_S30_EEEvvEEEEvNT_6ParamsE --------------------------
	.section	.text._ZN7cutlass13device_kernelINS_4gemm6kernel13GemmUniversalIN4cute5tupleIJiiiiEEENS1_10collective13CollectiveMmaINS1_46MainloopSm100TmaUmmaWarpSpecializedBlockScaledILi9ELi2ELi2ENS5_IJNS4_1CILi8EEENSA_ILi1EEESC_EEEEENS5_IJNSA_ILi256EEENSA_ILi64EEENSA_ILi128EEEEEENS5_IJNS_12float_e5m2_tENS_13float_ue8m0_tEEEENS5_IJNS5_IJlSC_lEEENS4_6LayoutINS5_IJNS5_IJNS5_IJNSA_ILi32EEENSA_ILi4EEEEEEiEEESR_NS5_IJSC_iEEEEEENS5_IJNS5_IJNS5_IJNSA_ILi16EEESP_EEEiEEENS5_IJNS5_IJNSA_ILi0EEESC_EEENSA_ILi512EEEEEENS5_IJSX_iEEEEEEEEEEESL_S14_NS4_8TiledMMAINS4_8MMA_AtomIJNS4_27SM100_MMA_MXF8F6F4_2x1SM_SSISJ_SJ_fSK_Li256ELi64ELNS4_4UMMA5MajorE0ELS19_0ELNS18_7ScaleInE0ELS1A_0EEEEEENSN_INS5_IJSC_SC_SC_EEENS5_IJSX_SX_SX_EEEEENS5_IJNS4_10UnderscoreES1G_S1G_EEEEENS5_IJNS4_18SM100_TMA_2SM_LOADES1J_EEENS5_IJNS4_14ComposedLayoutINS4_7SwizzleILi3ELi4ELi3EEENS4_18smem_ptr_flag_bitsILi8EEENSN_INS5_IJSB_SH_EEENS5_IJSH_SC_EEEEEEENSN_INS5_IJNS5_IJNS5_IJSQ_SC_EEENS5_IJSO_SC_EEEEEESC_NS5_IJSP_SC_EEEEEENS5_IJNS5_IJNS5_IJSV_SZ_EEESY_EEESX_NS5_IJSC_SZ_EEEEEEEEEEEvNS4_8identityENS5_IJNS4_28SM100_TMA_2SM_LOAD_MULTICASTES26_EEES24_vS25_EENS_8epilogue10collective18CollectiveEpilogueINS29_23Sm100TmaWarpSpecializedILi3ELi2ELi32ELb1ELb0EEEJNS5_IJSH_SG_SH_EEENS5_IJNSN_ISH_SC_EENSN_ISO_SC_EEEEENS_10bfloat16_tESM_S2I_SM_NS29_6fusion15FusionCallbacksIS2D_NS2J_17LinearCombinationIS2I_fS2I_fLNS_15FloatRoundStyleE2EEES2E_S2H_JEEENS4_5SM1004TMEM4LOAD26SM100_TMEM_LOAD_32dp32b32xENS4_13SM90_TMA_LOADENS1L_INS1M_ILi2ELi4ELi3EEENS1O_ILi16EEENSN_INS5_IJSB_SO_EEES1V_EEEENS4_39AutoVectorizingCopyWithAssumedAlignmentILi128EEENS4_14SM90_TMA_STOREES2Y_S30_S30_EEEvvEEEEvNT_6ParamsE,"ax",@progbits
	.align	128
.text._ZN7cutlass13device_kernelINS_4gemm6kernel13GemmUniversalIN4cute5tupleIJiiiiEEENS1_10collective13CollectiveMmaINS1_46MainloopSm100TmaUmmaWarpSpecializedBlockScaledILi9ELi2ELi2ENS5_IJNS4_1CILi8EEENSA_ILi1EEESC_EEEEENS5_IJNSA_ILi256EEENSA_ILi64EEENSA_ILi128EEEEEENS5_IJNS_12float_e5m2_tENS_13float_ue8m0_tEEEENS5_IJNS5_IJlSC_lEEENS4_6LayoutINS5_IJNS5_IJNS5_IJNSA_ILi32EEENSA_ILi4EEEEEEiEEESR_NS5_IJSC_iEEEEEENS5_IJNS5_IJNS5_IJNSA_ILi16EEESP_EEEiEEENS5_IJNS5_IJNSA_ILi0EEESC_EEENSA_ILi512EEEEEENS5_IJSX_iEEEEEEEEEEESL_S14_NS4_8TiledMMAINS4_8MMA_AtomIJNS4_27SM100_MMA_MXF8F6F4_2x1SM_SSISJ_SJ_fSK_Li256ELi64ELNS4_4UMMA5MajorE0ELS19_0ELNS18_7ScaleInE0ELS1A_0EEEEEENSN_INS5_IJSC_SC_SC_EEENS5_IJSX_SX_SX_EEEEENS5_IJNS4_10UnderscoreES1G_S1G_EEEEENS5_IJNS4_18SM100_TMA_2SM_LOADES1J_EEENS5_IJNS4_14ComposedLayoutINS4_7SwizzleILi3ELi4ELi3EEENS4_18smem_ptr_flag_bitsILi8EEENSN_INS5_IJSB_SH_EEENS5_IJSH_SC_EEEEEEENSN_INS5_IJNS5_IJNS5_IJSQ_SC_EEENS5_IJSO_SC_EEEEEESC_NS5_IJSP_SC_EEEEEENS5_IJNS5_IJNS5_IJSV_SZ_EEESY_EEESX_NS5_IJSC_SZ_EEEEEEEEEEEvNS4_8identityENS5_IJNS4_28SM100_TMA_2SM_LOAD_MULTICASTES26_EEES24_vS25_EENS_8epilogue10collective18CollectiveEpilogueINS29_23Sm100TmaWarpSpecializedILi3ELi2ELi32ELb1ELb0EEEJNS5_IJSH_SG_SH_EEENS5_IJNSN_ISH_SC_EENSN_ISO_SC_EEEEENS_10bfloat16_tESM_S2I_SM_NS29_6fusion15FusionCallbacksIS2D_NS2J_17LinearCombinationIS2I_fS2I_fLNS_15FloatRoundStyleE2EEES2E_S2H_JEEENS4_5SM1004TMEM4LOAD26SM100_TMEM_LOAD_32dp32b32xENS4_13SM90_TMA_LOADENS1L_INS1M_ILi2ELi4ELi3EEENS1O_ILi16EEENSN_INS5_IJSB_SO_EEES1V_EEEENS4_39AutoVectorizingCopyWithAssumedAlignmentILi128EEENS4_14SM90_TMA_STOREES2Y_S30_S30_EEEvvEEEEvNT_6ParamsE:
        .type           _ZN7cutlass13device_kernelINS_4gemm6kernel13GemmUniversalIN4cute5tupleIJiiiiEEENS1_10collective13CollectiveMmaINS1_46MainloopSm100TmaUmmaWarpSpecializedBlockScaledILi9ELi2ELi2ENS5_IJNS4_1CILi8EEENSA_ILi1EEESC_EEEEENS5_IJNSA_ILi256EEENSA_ILi64EEENSA_ILi128EEEEEENS5_IJNS_12float_e5m2_tENS_13float_ue8m0_tEEEENS5_IJNS5_IJlSC_lEEENS4_6LayoutINS5_IJNS5_IJNS5_IJNSA_ILi32EEENSA_ILi4EEEEEEiEEESR_NS5_IJSC_iEEEEEENS5_IJNS5_IJNS5_IJNSA_ILi16EEESP_EEEiEEENS5_IJNS5_IJNSA_ILi0EEESC_EEENSA_ILi512EEEEEENS5_IJSX_iEEEEEEEEEEESL_S14_NS4_8TiledMMAINS4_8MMA_AtomIJNS4_27SM100_MMA_MXF8F6F4_2x1SM_SSISJ_SJ_fSK_Li256ELi64ELNS4_4UMMA5MajorE0ELS19_0ELNS18_7ScaleInE0ELS1A_0EEEEEENSN_INS5_IJSC_SC_SC_EEENS5_IJSX_SX_SX_EEEEENS5_IJNS4_10UnderscoreES1G_S1G_EEEEENS5_IJNS4_18SM100_TMA_2SM_LOADES1J_EEENS5_IJNS4_14ComposedLayoutINS4_7SwizzleILi3ELi4ELi3EEENS4_18smem_ptr_flag_bitsILi8EEENSN_INS5_IJSB_SH_EEENS5_IJSH_SC_EEEEEEENSN_INS5_IJNS5_IJNS5_IJSQ_SC_EEENS5_IJSO_SC_EEEEEESC_NS5_IJSP_SC_EEEEEENS5_IJNS5_IJNS5_IJSV_SZ_EEESY_EEESX_NS5_IJSC_SZ_EEEEEEEEEEEvNS4_8identityENS5_IJNS4_28SM100_TMA_2SM_LOAD_MULTICASTES26_EEES24_vS25_EENS_8epilogue10collective18CollectiveEpilogueINS29_23Sm100TmaWarpSpecializedILi3ELi2ELi32ELb1ELb0EEEJNS5_IJSH_SG_SH_EEENS5_IJNSN_ISH_SC_EENSN_ISO_SC_EEEEENS_10bfloat16_tESM_S2I_SM_NS29_6fusion15FusionCallbacksIS2D_NS2J_17LinearCombinationIS2I_fS2I_fLNS_15FloatRoundStyleE2EEES2E_S2H_JEEENS4_5SM1004TMEM4LOAD26SM100_TMEM_LOAD_32dp32b32xENS4_13SM90_TMA_LOADENS1L_INS1M_ILi2ELi4ELi3EEENS1O_ILi16EEENSN_INS5_IJSB_SO_EEES1V_EEEENS4_39AutoVectorizingCopyWithAssumedAlignmentILi128EEENS4_14SM90_TMA_STOREES2Y_S30_S30_EEEvvEEEEvNT_6ParamsE,@function
        .size           _ZN7cutlass13device_kernelINS_4gemm6kernel13GemmUniversalIN4cute5tupleIJiiiiEEENS1_10collective13CollectiveMmaINS1_46MainloopSm100TmaUmmaWarpSpecializedBlockScaledILi9ELi2ELi2ENS5_IJNS4_1CILi8EEENSA_ILi1EEESC_EEEEENS5_IJNSA_ILi256EEENSA_ILi64EEENSA_ILi128EEEEEENS5_IJNS_12float_e5m2_tENS_13float_ue8m0_tEEEENS5_IJNS5_IJlSC_lEEENS4_6LayoutINS5_IJNS5_IJNS5_IJNSA_ILi32EEENSA_ILi4EEEEEEiEEESR_NS5_IJSC_iEEEEEENS5_IJNS5_IJNS5_IJNSA_ILi16EEESP_EEEiEEENS5_IJNS5_IJNSA_ILi0EEESC_EEENSA_ILi512EEEEEENS5_IJSX_iEEEEEEEEEEESL_S14_NS4_8TiledMMAINS4_8MMA_AtomIJNS4_27SM100_MMA_MXF8F6F4_2x1SM_SSISJ_SJ_fSK_Li256ELi64ELNS4_4UMMA5MajorE0ELS19_0ELNS18_7ScaleInE0ELS1A_0EEEEEENSN_INS5_IJSC_SC_SC_EEENS5_IJSX_SX_SX_EEEEENS5_IJNS4_10UnderscoreES1G_S1G_EEEEENS5_IJNS4_18SM100_TMA_2SM_LOADES1J_EEENS5_IJNS4_14ComposedLayoutINS4_7SwizzleILi3ELi4ELi3EEENS4_18smem_ptr_flag_bitsILi8EEENSN_INS5_IJSB_SH_EEENS5_IJSH_SC_EEEEEEENSN_INS5_IJNS5_IJNS5_IJSQ_SC_EEENS5_IJSO_SC_EEEEEESC_NS5_IJSP_SC_EEEEEENS5_IJNS5_IJNS5_IJSV_SZ_EEESY_EEESX_NS5_IJSC_SZ_EEEEEEEEEEEvNS4_8identityENS5_IJNS4_28SM100_TMA_2SM_LOAD_MULTICASTES26_EEES24_vS25_EENS_8epilogue10collective18CollectiveEpilogueINS29_23Sm100TmaWarpSpecializedILi3ELi2ELi32ELb1ELb0EEEJNS5_IJSH_SG_SH_EEENS5_IJNSN_ISH_SC_EENSN_ISO_SC_EEEEENS_10bfloat16_tESM_S2I_SM_NS29_6fusion15FusionCallbacksIS2D_NS2J_17LinearCombinationIS2I_fS2I_fLNS_15FloatRoundStyleE2EEES2E_S2H_JEEENS4_5SM1004TMEM4LOAD26SM100_TMEM_LOAD_32dp32b32xENS4_13SM90_TMA_LOADENS1L_INS1M_ILi2ELi4ELi3EEENS1O_ILi16EEENSN_INS5_IJSB_SO_EEES1V_EEEENS4_39AutoVectorizingCopyWithAssumedAlignmentILi128EEENS4_14SM90_TMA_STOREES2Y_S30_S30_EEEvvEEEEvNT_6ParamsE,(.L_x_191 - _ZN7cutlass13device_kernelINS_4gemm6kernel13GemmUniversalIN4cute5tupleIJiiiiEEENS1_10collective13CollectiveMmaINS1_46MainloopSm100TmaUmmaWarpSpecializedBlockScaledILi9ELi2ELi2ENS5_IJNS4_1CILi8EEENSA_ILi1EEESC_EEEEENS5_IJNSA_ILi256EEENSA_ILi64EEENSA_ILi128EEEEEENS5_IJNS_12float_e5m2_tENS_13float_ue8m0_tEEEENS5_IJNS5_IJlSC_lEEENS4_6LayoutINS5_IJNS5_IJNS5_IJNSA_ILi32EEENSA_ILi4EEEEEEiEEESR_NS5_IJSC_iEEEEEENS5_IJNS5_IJNS5_IJNSA_ILi16EEESP_EEEiEEENS5_IJNS5_IJNSA_ILi0EEESC_EEENSA_ILi512EEEEEENS5_IJSX_iEEEEEEEEEEESL_S14_NS4_8TiledMMAINS4_8MMA_AtomIJNS4_27SM100_MMA_MXF8F6F4_2x1SM_SSISJ_SJ_fSK_Li256ELi64ELNS4_4UMMA5MajorE0ELS19_0ELNS18_7ScaleInE0ELS1A_0EEEEEENSN_INS5_IJSC_SC_SC_EEENS5_IJSX_SX_SX_EEEEENS5_IJNS4_10UnderscoreES1G_S1G_EEEEENS5_IJNS4_18SM100_TMA_2SM_LOADES1J_EEENS5_IJNS4_14ComposedLayoutINS4_7SwizzleILi3ELi4ELi3EEENS4_18smem_ptr_flag_bitsILi8EEENSN_INS5_IJSB_SH_EEENS5_IJSH_SC_EEEEEEENSN_INS5_IJNS5_IJNS5_IJSQ_SC_EEENS5_IJSO_SC_EEEEEESC_NS5_IJSP_SC_EEEEEENS5_IJNS5_IJNS5_IJSV_SZ_EEESY_EEESX_NS5_IJSC_SZ_EEEEEEEEEEEvNS4_8identityENS5_IJNS4_28SM100_TMA_2SM_LOAD_MULTICASTES26_EEES24_vS25_EENS_8epilogue10collective18CollectiveEpilogueINS29_23Sm100TmaWarpSpecializedILi3ELi2ELi32ELb1ELb0EEEJNS5_IJSH_SG_SH_EEENS5_IJNSN_ISH_SC_EENSN_ISO_SC_EEEEENS_10bfloat16_tESM_S2I_SM_NS29_6fusion15FusionCallbacksIS2D_NS2J_17LinearCombinationIS2I_fS2I_fLNS_15FloatRoundStyleE2EEES2E_S2H_JEEENS4_5SM1004TMEM4LOAD26SM100_TMEM_LOAD_32dp32b32xENS4_13SM90_TMA_LOADENS1L_INS1M_ILi2ELi4ELi3EEENS1O_ILi16EEENSN_INS5_IJSB_SO_EEES1V_EEEENS4_39AutoVectorizingCopyWithAssumedAlignmentILi128EEENS4_14SM90_TMA_STOREES2Y_S30_S30_EEEvvEEEEvNT_6ParamsE)
        .other          _ZN7cutlass13device_kernelINS_4gemm6kernel13GemmUniversalIN4cute5tupleIJiiiiEEENS1_10collective13CollectiveMmaINS1_46MainloopSm100TmaUmmaWarpSpecializedBlockScaledILi9ELi2ELi2ENS5_IJNS4_1CILi8EEENSA_ILi1EEESC_EEEEENS5_IJNSA_ILi256EEENSA_ILi64EEENSA_ILi128EEEEEENS5_IJNS_12float_e5m2_tENS_13float_ue8m0_tEEEENS5_IJNS5_IJlSC_lEEENS4_6LayoutINS5_IJNS5_IJNS5_IJNSA_ILi32EEENSA_ILi4EEEEEEiEEESR_NS5_IJSC_iEEEEEENS5_IJNS5_IJNS5_IJNSA_ILi16EEESP_EEEiEEENS5_IJNS5_IJNSA_ILi0EEESC_EEENSA_ILi512EEEEEENS5_IJSX_iEEEEEEEEEEESL_S14_NS4_8TiledMMAINS4_8MMA_AtomIJNS4_27SM100_MMA_MXF8F6F4_2x1SM_SSISJ_SJ_fSK_Li256ELi64ELNS4_4UMMA5MajorE0ELS19_0ELNS18_7ScaleInE0ELS1A_0EEEEEENSN_INS5_IJSC_SC_SC_EEENS5_IJSX_SX_SX_EEEEENS5_IJNS4_10UnderscoreES1G_S1G_EEEEENS5_IJNS4_18SM100_TMA_2SM_LOADES1J_EEENS5_IJNS4_14ComposedLayoutINS4_7SwizzleILi3ELi4ELi3EEENS4_18smem_ptr_flag_bitsILi8EEENSN_INS5_IJSB_SH_EEENS5_IJSH_SC_EEEEEEENSN_INS5_IJNS5_IJNS5_IJSQ_SC_EEENS5_IJSO_SC_EEEEEESC_NS5_IJSP_SC_EEEEEENS5_IJNS5_IJNS5_IJSV_SZ_EEESY_EEESX_NS5_IJSC_SZ_EEEEEEEEEEEvNS4_8identityENS5_IJNS4_28SM100_TMA_2SM_LOAD_MULTICASTES26_EEES24_vS25_EENS_8epilogue10collective18CollectiveEpilogueINS29_23Sm100TmaWarpSpecializedILi3ELi2ELi32ELb1ELb0EEEJNS5_IJSH_SG_SH_EEENS5_IJNSN_ISH_SC_EENSN_ISO_SC_EEEEENS_10bfloat16_tESM_S2I_SM_NS29_6fusion15FusionCallbacksIS2D_NS2J_17LinearCombinationIS2I_fS2I_fLNS_15FloatRoundStyleE2EEES2E_S2H_JEEENS4_5SM1004TMEM4LOAD26SM100_TMEM_LOAD_32dp32b32xENS4_13SM90_TMA_LOADENS1L_INS1M_ILi2ELi4ELi3EEENS1O_ILi16EEENSN_INS5_IJSB_SO_EEES1V_EEEENS4_39AutoVectorizingCopyWithAssumedAlignmentILi128EEENS4_14SM90_TMA_STOREES2Y_S30_S30_EEEvvEEEEvNT_6ParamsE,@"STO_CUDA_ENTRY STV_DEFAULT"
_ZN7cutlass13device_kernelINS_4gemm6kernel13GemmUniversalIN4cute5tupleIJiiiiEEENS1_10collective13CollectiveMmaINS1_46MainloopSm100TmaUmmaWarpSpecializedBlockScaledILi9ELi2ELi2ENS5_IJNS4_1CILi8EEENSA_ILi1EEESC_EEEEENS5_IJNSA_ILi256EEENSA_ILi64EEENSA_ILi128EEEEEENS5_IJNS_12float_e5m2_tENS_13float_ue8m0_tEEEENS5_IJNS5_IJlSC_lEEENS4_6LayoutINS5_IJNS5_IJNS5_IJNSA_ILi32EEENSA_ILi4EEEEEEiEEESR_NS5_IJSC_iEEEEEENS5_IJNS5_IJNS5_IJNSA_ILi16EEESP_EEEiEEENS5_IJNS5_IJNSA_ILi0EEESC_EEENSA_ILi512EEEEEENS5_IJSX_iEEEEEEEEEEESL_S14_NS4_8TiledMMAINS4_8MMA_AtomIJNS4_27SM100_MMA_MXF8F6F4_2x1SM_SSISJ_SJ_fSK_Li256ELi64ELNS4_4UMMA5MajorE0ELS19_0ELNS18_7ScaleInE0ELS1A_0EEEEEENSN_INS5_IJSC_SC_SC_EEENS5_IJSX_SX_SX_EEEEENS5_IJNS4_10UnderscoreES1G_S1G_EEEEENS5_IJNS4_18SM100_TMA_2SM_LOADES1J_EEENS5_IJNS4_14ComposedLayoutINS4_7SwizzleILi3ELi4ELi3EEENS4_18smem_ptr_flag_bitsILi8EEENSN_INS5_IJSB_SH_EEENS5_IJSH_SC_EEEEEEENSN_INS5_IJNS5_IJNS5_IJSQ_SC_EEENS5_IJSO_SC_EEEEEESC_NS5_IJSP_SC_EEEEEENS5_IJNS5_IJNS5_IJSV_SZ_EEESY_EEESX_NS5_IJSC_SZ_EEEEEEEEEEEvNS4_8identityENS5_IJNS4_28SM100_TMA_2SM_LOAD_MULTICASTES26_EEES24_vS25_EENS_8epilogue10collective18CollectiveEpilogueINS29_23Sm100TmaWarpSpecializedILi3ELi2ELi32ELb1ELb0EEEJNS5_IJSH_SG_SH_EEENS5_IJNSN_ISH_SC_EENSN_ISO_SC_EEEEENS_10bfloat16_tESM_S2I_SM_NS29_6fusion15FusionCallbacksIS2D_NS2J_17LinearCombinationIS2I_fS2I_fLNS_15FloatRoundStyleE2EEES2E_S2H_JEEENS4_5SM1004TMEM4LOAD26SM100_TMEM_LOAD_32dp32b32xENS4_13SM90_TMA_LOADENS1L_INS1M_ILi2ELi4ELi3EEENS1O_ILi16EEENSN_INS5_IJSB_SO_EEES1V_EEEENS4_39AutoVectorizingCopyWithAssumedAlignmentILi128EEENS4_14SM90_TMA_STOREES2Y_S30_S30_EEEvvEEEEvNT_6ParamsE:
[----:B------:R-:W1:Y:S01]  /*0000*/  LDC R1, c[0x0][0x37c] ;  /* 0x0000df00ff017b82 */ /* 0x000e620000000800 */
[----:B------:R-:W2:Y:S01]  /*0010*/  S2R R92, SR_TID.X ;  /* 0x00000000005c7919 */ /* 0x000ea20000002100 */
[----:B------:R-:W3:Y:S06]  /*0020*/  LDCU.64 UR12, c[0x0][0xc90] ;  /* 0x00019200ff0c77ac */ /* 0x000eec0008000a00 */
[----:B------:R-:W4:Y:S01]  /*0030*/  S2UR UR4, SR_CgaCtaId ;  /* 0x00000000000479c3 */ /* 0x000f220000008800 */
[----:B------:R-:W-:Y:S02]  /*0040*/  PRMT R84, RZ, 0x7610, R84 ;  /* 0x00007610ff547816 */ /* 0x000fe40000000054 */
[----:B------:R-:W-:Y:S01]  /*0050*/  ELECT P1, URZ, PT ;  /* 0x0000000000ff782f */ /* 0x000fe20003820000 */
[----:B---3--:R-:W-:-:S04]  /*0060*/  UISETP.NE.U32.AND UP0, UPT, UR12, URZ, UPT ;  /* 0x000000ff0c00728c */ /* 0x008fc8000bf05070 */
[----:B------:R-:W-:Y:S02]  /*0070*/  UISETP.NE.AND.EX UP0, UPT, UR13, URZ, UPT, UP0 ;  /* 0x000000ff0d00728c */ /* 0x000fe4000bf05300 */
[----:B----4-:R-:W-:Y:S02]  /*0080*/  ULOP3.LUT UR71, UR4, 0x1, URZ, 0xc0, !UPT ;  /* 0x0000000104477892 */ /* 0x010fe4000f8ec0ff */
[----:B------:R-:W-:Y:S01]  /*0090*/  ULOP3.LUT UR70, UR4, 0x1, URZ, 0x3c, !UPT ;  /* 0x0000000104467892 */ /* 0x000fe2000f8e3cff */
[----:B--2---:R-:W-:-:S05]  /*00a0*/  SHF.R.U32.HI R85, RZ, 0x5, R92 ;  /* 0x00000005ff557819 */ /* 0x004fca000001165c */
[----:B------:R-:W2:Y:S02]  /*00b0*/  SHFL.IDX PT, R0, R85, RZ, 0x1f ;  /* 0x00001fff55007589 */ /* 0x000ea400000e0000 */
[----:B--2---:R-:W-:Y:S01]  /*00c0*/  R2UR UR20, R0 ;  /* 0x00000000001472ca */ /* 0x004fe200000e0000 */
[----:B-1----:R-:W-:-:S14]  /*00d0*/  BRA.U UP0, `(.L_x_0) ;  /* 0x0000000100307547 */ /* 0x002fdc000b800000 */
[----:B------:R-:W1:Y:S02]  /*00e0*/  LDCU.64 UR4, c[0x0][0xc88] ;  /* 0x00019100ff0477ac */ /* 0x000e640008000a00 */
[----:B-1----:R-:W-:-:S04]  /*00f0*/  UISETP.NE.U32.AND UP0, UPT, UR4, URZ, UPT ;  /* 0x000000ff0400728c */ /* 0x002fc8000bf05070 */
[----:B------:R-:W-:-:S09]  /*0100*/  UISETP.NE.AND.EX UP0, UPT, UR5, URZ, UPT, UP0 ;  /* 0x000000ff0500728c */ /* 0x000fd2000bf05300 */
[----:B------:R-:W-:Y:S05]  /*0110*/  BRA.U !UP0, `(.L_x_1) ;  /* 0x0000000108147547 */ /* 0x000fea000b800000 */
[----:B------:R-:W1:Y:S01]  /*0120*/  LDC.64 R2, c[0x0][0xc88] ;  /* 0x00032200ff027b82 */ /* 0x000e620000000a00 */
[----:B------:R-:W1:Y:S02]  /*0130*/  LDCU.64 UR4, c[0x0][0x358] ;  /* 0x00006b00ff0477ac */ /* 0x000e640008000a00 */
[----:B-1----:R1:W5:Y:S01]  /*0140*/  LDG.E R41, desc[UR4][R2.64] ;  /* 0x0000000402297981 */ /* 0x002362000c1e1900 */
[----:B------:R-:W-:Y:S01]  /*0150*/  HFMA2 R84, -RZ, RZ, 0, 5.9604644775390625e-08 ;  /* 0x00000001ff547431 */ /* 0x000fe200000001ff */
[----:B------:R-:W-:Y:S05]  /*0160*/  BRA `(.L_x_0) ;  /* 0x00000000000c7947 */ /* 0x000fea0003800000 */
.L_x_1:
[----:B------:R-:W1:Y:S01]  /*0170*/  LDCU UR4, c[0x0][0xc80] ;  /* 0x00019000ff0477ac */ /* 0x000e620008000800 */
[----:B------:R-:W-:Y:S01]  /*0180*/  HFMA2 R84, -RZ, RZ, 0, 5.9604644775390625e-08 ;  /* 0x00000001ff547431 */ /* 0x000fe200000001ff */
[----:B-1----:R-:W-:-:S07]  /*0190*/  MOV R41, UR4 ;  /* 0x0000000400297c02 */ /* 0x002fce0008000f00 */
.L_x_0:
[----:B------:R-:W2:Y:S02]  /*01a0*/  LDCU.64 UR4, c[0x0][0xcb0] ;  /* 0x00019600ff0477ac */ /* 0x000ea40008000a00 */
[----:B--2---:R-:W-:-:S04]  /*01b0*/  UISETP.NE.U32.AND UP0, UPT, UR4, URZ, UPT ;  /* 0x000000ff0400728c */ /* 0x004fc8000bf05070 */
[----:B------:R-:W-:-:S09]  /*01c0*/  UISETP.NE.AND.EX UP0, UPT, UR5, URZ, UPT, UP0 ;  /* 0x000000ff0500728c */ /* 0x000fd2000bf05300 */
[----:B------:R-:W-:Y:S05]  /*01d0*/  BRA.U UP0, `(.L_x_2) ;  /* 0x0000000100287547 */ /* 0x000fea000b800000 */
[----:B------:R-:W2:Y:S02]  /*01e0*/  LDCU.64 UR4, c[0x0][0xca8] ;  /* 0x00019500ff0477ac */ /* 0x000ea40008000a00 */
[----:B--2---:R-:W-:-:S04]  /*01f0*/  UISETP.NE.U32.AND UP0, UPT, UR4, URZ, UPT ;  /* 0x000000ff0400728c */ /* 0x004fc8000bf05070 */
[----:B------:R-:W-:-:S09]  /*0200*/  UISETP.NE.AND.EX UP0, UPT, UR5, URZ, UPT, UP0 ;  /* 0x000000ff0500728c */ /* 0x000fd2000bf05300 */
[----:B------:R-:W-:Y:S05]  /*0210*/  BRA.U !UP0, `(.L_x_3) ;  /* 0x0000000108107547 */ /* 0x000fea000b800000 */
[----:B------:R-:W2:Y:S01]  /*0220*/  LDC.64 R38, c[0x0][0xca8] ;  /* 0x00032a00ff267b82 */ /* 0x000ea20000000a00 */
[----:B------:R-:W2:Y:S02]  /*0230*/  LDCU.64 UR4, c[0x0][0x358] ;  /* 0x00006b00ff0477ac */ /* 0x000ea40008000a00 */
[----:B--2---:R2:W5:Y:S01]  /*0240*/  LDG.E R38, desc[UR4][R38.64] ;  /* 0x0000000426267981 */ /* 0x004562000c1e1900 */
[----:B------:R-:W-:Y:S05]  /*0250*/  BRA `(.L_x_2) ;  /* 0x0000000000087947 */ /* 0x000fea0003800000 */
.L_x_3:
[----:B------:R-:W2:Y:S02]  /*0260*/  LDCU UR4, c[0x0][0xca0] ;  /* 0x00019400ff0477ac */ /* 0x000ea40008000800 */
[----:B--2---:R-:W-:Y:S02]  /*0270*/  MOV R38, UR4 ;  /* 0x0000000400267c02 */ /* 0x004fe40008000f00 */
.L_x_2:
[----:B------:R-:W-:Y:S01]  /*0280*/  IMAD.U32 R0, RZ, RZ, UR20 ;  /* 0x00000014ff007e24 */ /* 0x000fe2000f8e00ff */
[----:B------:R-:W-:Y:S04]  /*0290*/  BSSY.RECONVERGENT B0, `(.L_x_4) ;  /* 0x0000012000007945 */ /* 0x000fe80003800200 */
[C---:B------:R-:W-:Y:S02]  /*02a0*/  ISETP.NE.OR P2, PT, R0.reuse, 0x1, !P1 ;  /* 0x000000010000780c */ /* 0x040fe40004f45670 */
[----:B------:R-:W-:-:S11]  /*02b0*/  ISETP.NE.OR P0, PT, R0, 0x3, !P1 ;  /* 0x000000030000780c */ /* 0x000fd60004f05670 */
[----:B------:R-:W-:Y:S05]  /*02c0*/  @P2 BRA `(.L_x_5) ;  /* 0x0000000000382947 */ /* 0x000fea0003800000 */
[----:B------:R-:W3:Y:S02]  /*02d0*/  LDCU.64 UR4, c[0x0][0x348] ;  /* 0x00006900ff0477ac */ /* 0x000ee40008000a00 */
[----:B---3--:R-:W-:Y:S02]  /*02e0*/  UIADD3 UR10, UP3, UPT, UR4, 0x80, URZ ;  /* 0x00000080040a7890 */ /* 0x008fe4000ff7e0ff */
[----:B------:R-:W-:Y:S02]  /*02f0*/  UIADD3 UR8, UP2, UPT, UR4, 0x180, URZ ;  /* 0x0000018004087890 */ /* 0x000fe4000ff5e0ff */
[----:B------:R-:W-:Y:S02]  /*0300*/  UIADD3 UR6, UP1, UPT, UR4, 0x280, URZ ;  /* 0x0000028004067890 */ /* 0x000fe4000ff3e0ff */
[----:B------:R-:W-:Y:S02]  /*0310*/  UIADD3 UR4, UP0, UPT, UR4, 0x380, URZ ;  /* 0x0000038004047890 */ /* 0x000fe4000ff1e0ff */
[----:B------:R-:W-:-:S02]  /*0320*/  UIADD3.X UR11, UPT, UPT, URZ, UR5, URZ, UP3, !UPT ;  /* 0x00000005ff0b7290 */ /* 0x000fc40009ffe4ff */
[----:B------:R-:W-:Y:S02]  /*0330*/  UIADD3.X UR9, UPT, UPT, URZ, UR5, URZ, UP2, !UPT ;  /* 0x00000005ff097290 */ /* 0x000fe400097fe4ff */
[----:B------:R-:W-:Y:S02]  /*0340*/  UIADD3.X UR7, UPT, UPT, URZ, UR5, URZ, UP1, !UPT ;  /* 0x00000005ff077290 */ /* 0x000fe40008ffe4ff */
[----:B------:R-:W-:-:S03]  /*0350*/  UIADD3.X UR5, UPT, UPT, URZ, UR5, URZ, UP0, !UPT ;  /* 0x00000005ff057290 */ /* 0x000fc600087fe4ff */
[----:B------:R3:W-:Y:S02]  /*0360*/  UTMACCTL.PF [UR10] ;  /* 0x000000000a0079b9 */ /* 0x0007e40008040000 */
[----:B------:R3:W-:Y:S02]  /*0370*/  UTMACCTL.PF [UR8] ;  /* 0x00000000080079b9 */ /* 0x0007e40008040000 */
[----:B------:R3:W-:Y:S02]  /*0380*/  UTMACCTL.PF [UR6] ;  /* 0x00000000060079b9 */ /* 0x0007e40008040000 */
[----:B------:R3:W-:Y:S02]  /*0390*/  UTMACCTL.PF [UR4] ;  /* 0x00000000040079b9 */ /* 0x0007e40008040000 */
[----:B---3--:R-:W-:Y:S01]  /*03a0*/  NOP ;  /* 0x0000000000007918 */ /* 0x008fe20000000000 */
.L_x_5:
[----:B------:R-:W-:Y:S05]  /*03b0*/  BSYNC.RECONVERGENT B0 ;  /* 0x0000000000007941 */ /* 0x000fea0003800200 */
.L_x_4:
[----:B------:R-:W-:Y:S04]  /*03c0*/  BSSY.RECONVERGENT B0, `(.L_x_6) ;  /* 0x000000a000007945 */ /* 0x000fe80003800200 */
[----:B------:R-:W-:Y:S05]  /*03d0*/  @P0 BRA `(.L_x_7) ;  /* 0x0000000000200947 */ /* 0x000fea0003800000 */
[----:B------:R-:W3:Y:S02]  /*03e0*/  LDCU.64 UR4, c[0x0][0x348] ;  /* 0x00006900ff0477ac */ /* 0x000ee40008000a00 */
[----:B---3--:R-:W-:Y:S02]  /*03f0*/  UIADD3 UR6, UP1, UPT, UR4, 0x980, URZ ;  /* 0x0000098004067890 */ /* 0x008fe4000ff3e0ff */
[----:B------:R-:W-:Y:S02]  /*0400*/  UIADD3 UR4, UP0, UPT, UR4, 0xa80, URZ ;  /* 0x00000a8004047890 */ /* 0x000fe4000ff1e0ff */
[----:B------:R-:W-:Y:S02]  /*0410*/  UIADD3.X UR7, UPT, UPT, URZ, UR5, URZ, UP1, !UPT ;  /* 0x00000005ff077290 */ /* 0x000fe40008ffe4ff */
[----:B------:R-:W-:-:S07]  /*0420*/  UIADD3.X UR5, UPT, UPT, URZ, UR5, URZ, UP0, !UPT ;  /* 0x00000005ff057290 */ /* 0x000fce00087fe4ff */
[----:B------:R3:W-:Y:S02]  /*0430*/  UTMACCTL.PF [UR6] ;  /* 0x00000000060079b9 */ /* 0x0007e40008040000 */
[----:B------:R3:W-:Y:S02]  /*0440*/  UTMACCTL.PF [UR4] ;  /* 0x00000000040079b9 */ /* 0x0007e40008040000 */
[----:B---3--:R-:W-:Y:S01]  /*0450*/  NOP ;  /* 0x0000000000007918 */ /* 0x008fe20000000000 */
.L_x_7:
[----:B------:R-:W-:Y:S05]  /*0460*/  BSYNC.RECONVERGENT B0 ;  /* 0x0000000000007941 */ /* 0x000fea0003800200 */
.L_x_6:
[----:B------:R-:W3:Y:S01]  /*0470*/  LDCU.64 UR4, c[0x0][0xc88] ;  /* 0x00019100ff0477ac */ /* 0x000ee20008000a00 */
[----:B------:R-:W-:Y:S02]  /*0480*/  UISETP.EQ.U32.AND UP2, UPT, UR12, URZ, UPT ;  /* 0x000000ff0c00728c */ /* 0x000fe4000bf42070 */
[----:B------:R-:W-:Y:S02]  /*0490*/  UPLOP3.LUT UP4, UPT, UPT, UPT, UPT, 0x80, 0x8 ;  /* 0x000000000008789c */ /* 0x000fe40003f8f070 */
[----:B---3--:R-:W-:-:S04]  /*04a0*/  UISETP.NE.U32.AND UP0, UPT, UR4, URZ, UPT ;  /* 0x000000ff0400728c */ /* 0x008fc8000bf05070 */
[----:B------:R-:W-:-:S04]  /*04b0*/  UISETP.NE.AND.EX UP1, UPT, UR5, URZ, UPT, UP0 ;  /* 0x000000ff0500728c */ /* 0x000fc8000bf25300 */
[----:B------:R-:W-:-:S04]  /*04c0*/  UISETP.EQ.OR.EX UP3, UPT, UR13, URZ, !UP1, UP2 ;  /* 0x000000ff0d00728c */ /* 0x000fc8000cf62720 */
[----:B------:R-:W-:-:S06]  /*04d0*/  UP2UR UR4, UPR, URZ, 0x8 ;  /* 0x00000008ff047883 */ /* 0x000fcc0008000000 */
[----:B------:R-:W-:Y:S01]  /*04e0*/  MOV R88, UR4 ;  /* 0x0000000400587c02 */ /* 0x000fe20008000f00 */
[----:B------:R-:W-:Y:S06]  /*04f0*/  BRA.U !UP3, `(.L_x_8) ;  /* 0x000000010b207547 */ /* 0x000fec000b800000 */
[----:B------:R-:W-:Y:S01]  /*0500*/  UISETP.NE.U32.AND UP2, UPT, UR12, URZ, UPT ;  /* 0x000000ff0c00728c */ /* 0x000fe2000bf45070 */
[----:B-----5:R-:W-:Y:S01]  /*0510*/  FSETP.NEU.AND P0, PT, R41, RZ, PT ;  /* 0x000000ff2900720b */ /* 0x020fe20003f0d000 */
[----:B------:R-:W-:Y:S02]  /*0520*/  USEL UR4, URZ, 0xffffffff, UP1 ;  /* 0xffffffffff047887 */ /* 0x000fe40008800000 */
[----:B------:R-:W-:-:S10]  /*0530*/  UISETP.NE.AND.EX UP2, UPT, UR13, URZ, UPT, UP2 ;  /* 0x000000ff0d00728c */ /* 0x000fd4000bf45320 */
[----:B------:R-:W-:Y:S01]  /*0540*/  VOTEU.ANY UP0, P0 ;  /* 0x0000000000ff7886 */ /* 0x000fe20000000100 */
[----:B------:R-:W-:-:S04]  /*0550*/  @!UP2 USEL UR4, URZ, 0xffffffff, UP0 ;  /* 0xffffffffff04a887 */ /* 0x000fc80008000000 */
[----:B------:R-:W-:-:S04]  /*0560*/  ULOP3.LUT UR4, UR4, 0x1, URZ, 0xc0, !UPT ;  /* 0x0000000104047892 */ /* 0x000fc8000f8ec0ff */
[----:B------:R-:W-:-:S11]  /*0570*/  UISETP.NE.U32.AND UP4, UPT, UR4, 0x1, UPT ;  /* 0x000000010400788c */ /* 0x000fd6000bf85070 */
.L_x_8:
[----:B------:R-:W3:Y:S01]  /*0580*/  SHFL.IDX PT, R0, R85, RZ, 0x1f ;  /* 0x00001fff55007589 */ /* 0x000ee200000e0000 */
[----:B------:R-:W-:-:S04]  /*0590*/  UISETP.NE.AND UP0, UPT, UR20, 0x2, UPT ;  /* 0x000000021400788c */ /* 0x000fc8000bf05270 */
[----:B------:R-:W-:Y:S02]  /*05a0*/  UISETP.EQ.AND UP2, UPT, UR71, URZ, !UP0 ;  /* 0x000000ff4700728c */ /* 0x000fe4000c742270 */
[----:B------:R-:W-:-:S04]  /*05b0*/  USEL UR40, URZ, 0x1, UP0 ;  /* 0x00000001ff287887 */ /* 0x000fc80008000000 */
[----:B------:R-:W-:Y:S02]  /*05c0*/  PLOP3.LUT P4, PT, P1, PT, UP2, 0x80, 0x8 ;  /* 0x000000000008781c */ /* 0x000fe40000f8f028 */
[----:B---3--:R-:W-:-:S13]  /*05d0*/  ISETP.NE.AND P0, PT, R0, RZ, PT ;  /* 0x000000ff0000720c */ /* 0x008fda0003f05270 */
[----:B------:R-:W-:Y:S05]  /*05e0*/  @P0 BRA `(.L_x_9) ;  /* 0x00000000008c0947 */ /* 0x000fea0003800000 */
[----:B------:R-:W-:Y:S01]  /*05f0*/  ELECT P0, URZ, PT ;  /* 0x0000000000ff782f */ /* 0x000fe20003800000 */
[----:B------:R-:W-:-:S12]  /*0600*/  BSSY.RECONVERGENT B0, `(.L_x_9) ;  /* 0x0000021000007945 */ /* 0x000fd80003800200 */
[----:B------:R-:W-:Y:S05]  /*0610*/  @!P0 BRA `(.L_x_10) ;  /* 0x00000000007c8947 */ /* 0x000fea0003800000 */
[----:B------:R-:W3:Y:S01]  /*0620*/  S2UR UR5, SR_CgaCtaId ;  /* 0x00000000000579c3 */ /* 0x000ee20000008800 */
[----:B------:R-:W-:Y:S01]  /*0630*/  UMOV UR4, 0x400 ;  /* 0x0000040000047882 */ /* 0x000fe20000000000 */
[----:B------:R-:W-:Y:S01]  /*0640*/  UMOV UR8, 0x1 ;  /* 0x0000000100087882 */ /* 0x000fe20000000000 */
[----:B------:R-:W-:Y:S01]  /*0650*/  UMOV UR6, 0x4 ;  /* 0x0000000400067882 */ /* 0x000fe20000000000 */
[----:B------:R-:W-:-:S04]  /*0660*/  UIADD3 UR8, UPT, UPT, -UR8, 0x100000, URZ ;  /* 0x0010000008087890 */ /* 0x000fc8000fffe1ff */
[----:B------:R-:W-:Y:S02]  /*0670*/  USHF.L.U32 UR9, UR8, 0xb, URZ ;  /* 0x0000000b08097899 */ /* 0x000fe400080006ff */
[----:B------:R-:W-:Y:S02]  /*0680*/  USHF.L.U32 UR8, UR8, 0x1, URZ ;  /* 0x0000000108087899 */ /* 0x000fe400080006ff */
[----:B------:R-:W-:-:S04]  /*0690*/  UIADD3 UR6, UPT, UPT, -UR6, 0x100000, URZ ;  /* 0x0010000006067890 */ /* 0x000fc8000fffe1ff */
[----:B------:R-:W-:Y:S02]  /*06a0*/  USHF.L.U32 UR7, UR6, 0xb, URZ ;  /* 0x0000000b06077899 */ /* 0x000fe400080006ff */
[----:B------:R-:W-:Y:S02]  /*06b0*/  USHF.L.U32 UR6, UR6, 0x1, URZ ;  /* 0x0000000106067899 */ /* 0x000fe400080006ff */
[----:B---3--:R-:W-:Y:S01]  /*06c0*/  ULEA UR4, UR5, UR4, 0x18 ;  /* 0x0000000405047291 */ /* 0x008fe2000f8ec0ff */
[----:B------:R-:W3:Y:S11]  /*06d0*/  FENCE.VIEW.ASYNC.S ;  /* 0x00000000000073c6 */ /* 0x000ef60000000000 */
[----:B---3--:R3:W4:Y:S01]  /*06e0*/  SYNCS.EXCH.64 URZ, [UR4], UR8 ;  /* 0x0000000804ff75b2 */ /* 0x0087220008000100 */
[----:B------:R3:W1:Y:S01]  /*06f0*/  SYNCS.EXCH.64 URZ, [UR4+0x48], UR6 ;  /* 0x0000480604ff75b2 */ /* 0x0006620008000100 */
        /* <DEDUP_REMOVED lines=15> */
[----:B------:R3:W1:Y:S02]  /*07f0*/  SYNCS.EXCH.64 URZ, [UR4+0x88], UR6 ;  /* 0x0000880604ff75b2 */ /* 0x0006640008000100 */
[----:B---3--:R-:W-:Y:S01]  /*0800*/  NOP ;  /* 0x0000000000007918 */ /* 0x008fe20000000000 */
.L_x_10:
[----:B------:R-:W-:Y:S05]  /*0810*/  BSYNC.RECONVERGENT B0 ;  /* 0x0000000000007941 */ /* 0x000fea0003800200 */
.L_x_9:
[----:B------:R-:W3:Y:S01]  /*0820*/  SHFL.IDX PT, R0, R85, RZ, 0x1f ;  /* 0x00001fff55007589 */ /* 0x000ee200000e0000 */
[----:B------:R-:W-:Y:S01]  /*0830*/  NOP ;  /* 0x0000000000007918 */ /* 0x000fe20000000000 */
[----:B---3--:R-:W-:-:S13]  /*0840*/  ISETP.NE.AND P0, PT, R0, 0x1, PT ;  /* 0x000000010000780c */ /* 0x008fda0003f05270 */
[----:B------:R-:W-:Y:S05]  /*0850*/  @P0 BRA `(.L_x_11) ;  /* 0x0000000000500947 */ /* 0x000fea0003800000 */
        /* <DEDUP_REMOVED lines=9> */
[----:B------:R-:W-:Y:S01]  /*08f0*/  USHF.L.U32 UR6, UR6, 0x1, URZ ;  /* 0x0000000106067899 */ /* 0x000fe200080006ff */
[----:B------:R-:W-:Y:S01]  /*0900*/  ELECT P0, URZ, PT ;  /* 0x0000000000ff782f */ /* 0x000fe20003800000 */
[----:B---3--:R-:W-:Y:S01]  /*0910*/  ULEA UR4, UR5, UR4, 0x18 ;  /* 0x0000000405047291 */ /* 0x008fe2000f8ec0ff */
[----:B------:R-:W3:Y:S11]  /*0920*/  FENCE.VIEW.ASYNC.S ;  /* 0x00000000000073c6 */ /* 0x000ef60000000000 */
[----:B---3--:R3:W1:Y:S01]  /*0930*/  SYNCS.EXCH.64 URZ, [UR4+0x90], UR8 ;  /* 0x0000900804ff75b2 */ /* 0x0086620008000100 */
[----:B------:R3:W1:Y:S01]  /*0940*/  SYNCS.EXCH.64 URZ, [UR4+0xa8], UR6 ;  /* 0x0000a80604ff75b2 */ /* 0x0006620008000100 */
[----:B------:R3:W1:Y:S01]  /*0950*/  SYNCS.EXCH.64 URZ, [UR4+0x98], UR8 ;  /* 0x0000980804ff75b2 */ /* 0x0006620008000100 */
[----:B------:R3:W1:Y:S01]  /*0960*/  SYNCS.EXCH.64 URZ, [UR4+0xb0], UR6 ;  /* 0x0000b00604ff75b2 */ /* 0x0006620008000100 */
[----:B------:R3:W1:Y:S01]  /*0970*/  SYNCS.EXCH.64 URZ, [UR4+0xa0], UR8 ;  /* 0x0000a00804ff75b2 */ /* 0x0006620008000100 */
[----:B------:R3:W1:Y:S01]  /*0980*/  SYNCS.EXCH.64 URZ, [UR4+0xb8], UR6 ;  /* 0x0000b80604ff75b2 */ /* 0x0006620008000100 */
[----:B------:R-:W-:Y:S01]  /*0990*/  NOP ;  /* 0x0000000000007918 */ /* 0x000fe20000000000 */
.L_x_11:
[----:B------:R-:W2:Y:S01]  /*09a0*/  SHFL.IDX PT, R0, R85, RZ, 0x1f ;  /* 0x00001fff55007589 */ /* 0x000ea200000e0000 */
[----:B------:R-:W-:Y:S01]  /*09b0*/  NOP ;  /* 0x0000000000007918 */ /* 0x000fe20000000000 */
[----:B--2---:R-:W-:-:S13]  /*09c0*/  ISETP.NE.AND P0, PT, R0, 0x3, PT ;  /* 0x000000030000780c */ /* 0x004fda0003f05270 */
[----:B------:R-:W-:Y:S05]  /*09d0*/  @P0 BRA `(.L_x_12) ;  /* 0x0000000000300947 */ /* 0x000fea0003800000 */
[----:B------:R-:W2:Y:S01]  /*09e0*/  S2UR UR5, SR_CgaCtaId ;  /* 0x00000000000579c3 */ /* 0x000ea20000008800 */
[----:B---3--:R-:W-:Y:S01]  /*09f0*/  UMOV UR6, 0x400 ;  /* 0x0000040000067882 */ /* 0x008fe20000000000 */
[----:B------:R-:W-:Y:S01]  /*0a00*/  UMOV UR4, 0x20 ;  /* 0x0000002000047882 */ /* 0x000fe20000000000 */
[----:B------:R-:W-:Y:S01]  /*0a10*/  ELECT P0, URZ, PT ;  /* 0x0000000000ff782f */ /* 0x000fe20003800000 */
[----:B--2---:R-:W-:Y:S02]  /*0a20*/  ULEA UR6, UR5, UR6, 0x18 ;  /* 0x0000000605067291 */ /* 0x004fe4000f8ec0ff */
[----:B------:R-:W-:-:S04]  /*0a30*/  UIADD3 UR4, UPT, UPT, -UR4, 0x100000, URZ ;  /* 0x0010000004047890 */ /* 0x000fc8000fffe1ff */
[----:B------:R-:W-:Y:S02]  /*0a40*/  USHF.L.U32 UR5, UR4, 0xb, URZ ;  /* 0x0000000b04057899 */ /* 0x000fe400080006ff */
[----:B------:R-:W-:Y:S01]  /*0a50*/  USHF.L.U32 UR4, UR4, 0x1, URZ ;  /* 0x0000000104047899 */ /* 0x000fe200080006ff */
[----:B------:R-:W2:Y:S11]  /*0a60*/  FENCE.VIEW.ASYNC.S ;  /* 0x00000000000073c6 */ /* 0x000eb60000000000 */
[----:B--2---:R2:W3:Y:S01]  /*0a70*/  SYNCS.EXCH.64 URZ, [UR6+0xc0], UR4 ;  /* 0x0000c00406ff75b2 */ /* 0x0044e20008000100 */
[----:B------:R2:W1:Y:S01]  /*0a80*/  SYNCS.EXCH.64 URZ, [UR6+0xc8], UR4 ;  /* 0x0000c80406ff75b2 */ /* 0x0004620008000100 */
[----:B------:R-:W-:Y:S01]  /*0a90*/  NOP ;  /* 0x0000000000007918 */ /* 0x000fe20000000000 */
.L_x_12:
[----:B------:R-:W4:Y:S01]  /*0aa0*/  SHFL.IDX PT, R0, R85, RZ, 0x1f ;  /* 0x00001fff55007589 */ /* 0x000f2200000e0000 */
[----:B------:R-:W-:Y:S01]  /*0ab0*/  NOP ;  /* 0x0000000000007918 */ /* 0x000fe20000000000 */
[----:B----4-:R-:W-:-:S13]  /*0ac0*/  ISETP.NE.AND P0, PT, R0, 0x4, PT ;  /* 0x000000040000780c */ /* 0x010fda0003f05270 */
[----:B------:R-:W-:Y:S05]  /*0ad0*/  @P0 BRA `(.L_x_13) ;  /* 0x00000000004c0947 */ /* 0x000fea0003800000 */
[----:B--2---:R-:W2:Y:S01]  /*0ae0*/  S2UR UR5, SR_CgaCtaId ;  /* 0x00000000000579c3 */ /* 0x004ea20000008800 */
[----:B---3--:R-:W-:Y:S01]  /*0af0*/  UMOV UR4, 0x720 ;  /* 0x0000072000047882 */ /* 0x008fe20000000000 */
[----:B------:R-:W-:Y:S01]  /*0b00*/  UMOV UR6, 0x400 ;  /* 0x0000040000067882 */ /* 0x000fe20000000000 */
[----:B------:R-:W-:Y:S01]  /*0b10*/  USEL UR4, UR4, 0x620, UP4 ;  /* 0x0000062004047887 */ /* 0x000fe2000a000000 */
[----:B------:R-:W-:Y:S01]  /*0b20*/  UMOV UR8, 0x1 ;  /* 0x0000000100087882 */ /* 0x000fe20000000000 */
[----:B------:R-:W-:Y:S01]  /*0b30*/  ELECT P0, URZ, PT ;  /* 0x0000000000ff782f */ /* 0x000fe20003800000 */
[----:B------:R-:W-:-:S04]  /*0b40*/  UIADD3 UR8, UPT, UPT, -UR8, 0x100000, URZ ;  /* 0x0010000008087890 */ /* 0x000fc8000fffe1ff */
[----:B------:R-:W-:Y:S02]  /*0b50*/  USHF.L.U32 UR9, UR8, 0xb, URZ ;  /* 0x0000000b08097899 */ /* 0x000fe400080006ff */
[----:B------:R-:W-:Y:S02]  /*0b60*/  USHF.L.U32 UR8, UR8, 0x1, URZ ;  /* 0x0000000108087899 */ /* 0x000fe400080006ff */
[----:B--2---:R-:W-:Y:S02]  /*0b70*/  ULEA UR6, UR5, UR6, 0x18 ;  /* 0x0000000605067291 */ /* 0x004fe4000f8ec0ff */
[----:B------:R-:W-:-:S04]  /*0b80*/  UIADD3 UR4, UPT, UPT, -UR4, 0x100000, URZ ;  /* 0x0010000004047890 */ /* 0x000fc8000fffe1ff */
[----:B------:R-:W-:Y:S02]  /*0b90*/  USHF.L.U32 UR5, UR4, 0xb, URZ ;  /* 0x0000000b04057899 */ /* 0x000fe400080006ff */
[----:B------:R-:W-:Y:S01]  /*0ba0*/  USHF.L.U32 UR4, UR4, 0x1, URZ ;  /* 0x0000000104047899 */ /* 0x000fe200080006ff */
[----:B------:R-:W2:Y:S03]  /*0bb0*/  FENCE.VIEW.ASYNC.S ;  /* 0x00000000000073c6 */ /* 0x000ea60000000000 */
[----:B--2---:R4:W2:Y:S08]  /*0bc0*/  SYNCS.EXCH.64 URZ, [UR6+0xd0], UR8 ;  /* 0x0000d00806ff75b2 */ /* 0x0048b00008000100 */
[----:B------:R4:W3:Y:S01]  /*0bd0*/  SYNCS.EXCH.64 URZ, [UR6+0xe0], UR4 ;  /* 0x0000e00406ff75b2 */ /* 0x0008e20008000100 */
[----:B------:R4:W1:Y:S01]  /*0be0*/  SYNCS.EXCH.64 URZ, [UR6+0xd8], UR8 ;  /* 0x0000d80806ff75b2 */ /* 0x0008620008000100 */
[----:B------:R4:W1:Y:S02]  /*0bf0*/  SYNCS.EXCH.64 URZ, [UR6+0xe8], UR4 ;  /* 0x0000e80406ff75b2 */ /* 0x0008640008000100 */
[----:B----4-:R-:W-:Y:S01]  /*0c00*/  NOP ;  /* 0x0000000000007918 */ /* 0x010fe20000000000 */
.L_x_13:
[----:B------:R-:W4:Y:S01]  /*0c10*/  SHFL.IDX PT, R0, R85, RZ, 0x1f ;  /* 0x00001fff55007589 */ /* 0x000f2200000e0000 */
[----:B------:R-:W-:Y:S01]  /*0c20*/  NOP ;  /* 0x0000000000007918 */ /* 0x000fe20000000000 */
[----:B----4-:R-:W-:-:S13]  /*0c30*/  ISETP.NE.AND P0, PT, R0, 0x5, PT ;  /* 0x000000050000780c */ /* 0x010fda0003f05270 */
[----:B------:R-:W-:Y:S05]  /*0c40*/  @P0 BRA `(.L_x_14) ;  /* 0x0000000000480947 */ /* 0x000fea0003800000 */
[----:B--2---:R-:W2:Y:S01]  /*0c50*/  S2UR UR5, SR_CgaCtaId ;  /* 0x00000000000579c3 */ /* 0x004ea20000008800 */
[----:B---3--:R-:W-:Y:S01]  /*0c60*/  UMOV UR4, 0x400 ;  /* 0x0000040000047882 */ /* 0x008fe20000000000 */
        /* <DEDUP_REMOVED lines=9> */
[----:B--2---:R-:W-:Y:S01]  /*0d00*/  ULEA UR4, UR5, UR4, 0x18 ;  /* 0x0000000405047291 */ /* 0x004fe2000f8ec0ff */
[----:B------:R-:W2:Y:S11]  /*0d10*/  FENCE.VIEW.ASYNC.S ;  /* 0x00000000000073c6 */ /* 0x000eb60000000000 */
[----:B--2---:R4:W2:Y:S01]  /*0d20*/  SYNCS.EXCH.64 URZ, [UR4+0xf0], UR6 ;  /* 0x0000f00604ff75b2 */ /* 0x0048a20008000100 */
[----:B------:R4:W3:Y:S01]  /*0d30*/  SYNCS.EXCH.64 URZ, [UR4+0x100], UR8 ;  /* 0x0001000804ff75b2 */ /* 0x0008e20008000100 */
[----:B------:R4:W1:Y:S01]  /*0d40*/  SYNCS.EXCH.64 URZ, [UR4+0xf8], UR6 ;  /* 0x0000f80604ff75b2 */ /* 0x0008620008000100 */
[----:B------:R4:W1:Y:S02]  /*0d50*/  SYNCS.EXCH.64 URZ, [UR4+0x108], UR8 ;  /* 0x0001080804ff75b2 */ /* 0x0008640008000100 */
[----:B----4-:R-:W-:Y:S01]  /*0d60*/  NOP ;  /* 0x0000000000007918 */ /* 0x010fe20000000000 */
.L_x_14:
[----:B------:R-:W4:Y:S01]  /*0d70*/  SHFL.IDX PT, R0, R85, RZ, 0x1f ;  /* 0x00001fff55007589 */ /* 0x000f2200000e0000 */
[----:B------:R-:W-:Y:S01]  /*0d80*/  ISETP.NE.OR P1, PT, RZ, UR20, !P1 ;  /* 0x00000014ff007c0c */ /* 0x000fe2000cf25670 */
[----:B------:R-:W-:Y:S01]  /*0d90*/  NOP ;  /* 0x0000000000007918 */ /* 0x000fe20000000000 */
[----:B----4-:R-:W-:-:S13]  /*0da0*/  ISETP.NE.AND P0, PT, R0, 0x3, PT ;  /* 0x000000030000780c */ /* 0x010fda0003f05270 */
[----:B------:R-:W-:Y:S05]  /*0db0*/  @P0 BRA `(.L_x_15) ;  /* 0x0000000000380947 */ /* 0x000fea0003800000 */
[----:B--2---:R-:W2:Y:S01]  /*0dc0*/  S2UR UR5, SR_CgaCtaId ;  /* 0x00000000000579c3 */ /* 0x004ea20000008800 */
[----:B---3--:R-:W-:Y:S01]  /*0dd0*/  UMOV UR4, 0x400 ;  /* 0x0000040000047882 */ /* 0x008fe20000000000 */
[----:B------:R-:W-:Y:S01]  /*0de0*/  UMOV UR6, 0x20 ;  /* 0x0000002000067882 */ /* 0x000fe20000000000 */
[----:B------:R-:W-:Y:S01]  /*0df0*/  ELECT P0, URZ, PT ;  /* 0x0000000000ff782f */ /* 0x000fe20003800000 */
[----:B------:R-:W-:-:S04]  /*0e00*/  UIADD3 UR6, UPT, UPT, -UR6, 0x100000, URZ ;  /* 0x0010000006067890 */ /* 0x000fc8000fffe1ff */
[----:B------:R-:W-:Y:S02]  /*0e10*/  USHF.L.U32 UR7, UR6, 0xb, URZ ;  /* 0x0000000b06077899 */ /* 0x000fe400080006ff */
[----:B------:R-:W-:Y:S02]  /*0e20*/  USHF.L.U32 UR6, UR6, 0x1, URZ ;  /* 0x0000000106067899 */ /* 0x000fe400080006ff */
[----:B--2---:R-:W-:Y:S01]  /*0e30*/  ULEA UR4, UR5, UR4, 0x18 ;  /* 0x0000000405047291 */ /* 0x004fe2000f8ec0ff */
[----:B------:R-:W2:Y:S11]  /*0e40*/  FENCE.VIEW.ASYNC.S ;  /* 0x00000000000073c6 */ /* 0x000eb60000000000 */
[----:B--2---:R4:W2:Y:S01]  /*0e50*/  SYNCS.EXCH.64 URZ, [UR4+0x110], UR6 ;  /* 0x0001100604ff75b2 */ /* 0x0048a20008000100 */
[----:B------:R4:W3:Y:S01]  /*0e60*/  SYNCS.EXCH.64 URZ, [UR4+0x120], UR6 ;  /* 0x0001200604ff75b2 */ /* 0x0008e20008000100 */
[----:B------:R4:W1:Y:S01]  /*0e70*/  SYNCS.EXCH.64 URZ, [UR4+0x118], UR6 ;  /* 0x0001180604ff75b2 */ /* 0x0008620008000100 */
[----:B------:R4:W1:Y:S02]  /*0e80*/  SYNCS.EXCH.64 URZ, [UR4+0x128], UR6 ;  /* 0x0001280604ff75b2 */ /* 0x0008640008000100 */
[----:B----4-:R-:W-:Y:S01]  /*0e90*/  NOP ;  /* 0x0000000000007918 */ /* 0x010fe20000000000 */
.L_x_15:
[----:B---3--:R-:W3:Y:S01]  /*0ea0*/  S2UR UR7, SR_CgaCtaId ;  /* 0x00000000000779c3 */ /* 0x008ee20000008800 */
[----:B------:R-:W-:Y:S01]  /*0eb0*/  VOTEU.ALL UP0, P1 ;  /* 0x0000000000ff7886 */ /* 0x000fe20000800000 */
[----:B--2---:R-:W-:Y:S01]  /*0ec0*/  UMOV UR4, 0x20 ;  /* 0x0000002000047882 */ /* 0x004fe20000000000 */
[----:B------:R-:W-:Y:S01]  /*0ed0*/  NOP ;  /* 0x0000000000007918 */ /* 0x000fe20000000000 */
[----:B-1----:R-:W-:Y:S01]  /*0ee0*/  LOP3.LUT R3, R92, 0x1f, RZ, 0xc0, !PT ;  /* 0x0000001f5c037812 */ /* 0x002fe200078ec0ff */
[----:B------:R-:W-:Y:S01]  /*0ef0*/  UISETP.NE.AND UP5, UPT, UR20, URZ, UPT ;  /* 0x000000ff1400728c */ /* 0x000fe2000bfa5270 */
[----:B------:R-:W-:Y:S01]  /*0f00*/  @!UP0 UMOV UR6, 0x400 ;  /* 0x0000040000068882 */ /* 0x000fe20000000000 */
[----:B------:R-:W-:-:S04]  /*0f10*/  @!UP0 UIADD3 UR4, UPT, UPT, -UR4, 0x100000, URZ ;  /* 0x0010000004048890 */ /* 0x000fc8000fffe1ff */
[----:B------:R-:W-:Y:S02]  /*0f20*/  @!UP0 USHF.L.U32 UR5, UR4, 0xb, URZ ;  /* 0x0000000b04058899 */ /* 0x000fe400080006ff */
[----:B------:R-:W-:Y:S02]  /*0f30*/  @!UP0 USHF.L.U32 UR4, UR4, 0x1, URZ ;  /* 0x0000000104048899 */ /* 0x000fe400080006ff */
[----:B---3--:R-:W-:Y:S01]  /*0f40*/  @!UP0 ULEA UR6, UR7, UR6, 0x18 ;  /* 0x0000000607068291 */ /* 0x008fe2000f8ec0ff */
[----:B------:R-:W1:Y:S01]  /*0f50*/  LDCU UR7, c[0x0][0x36c] ;  /* 0x00006d80ff0777ac */ /* 0x000e620008000800 */
[----:B------:R-:W-:Y:S01]  /*0f60*/  VOTEU.ALL UP0, P1 ;  /* 0x0000000000ff7886 */ /* 0x000fe20000800000 */
[----:B------:R-:W2:Y:S09]  /*0f70*/  FENCE.VIEW.ASYNC.S ;  /* 0x00000000000073c6 */ /* 0x000eb20000000000 */
[----:B--2---:R2:W3:Y:S01]  /*0f80*/  @!UP0 SYNCS.EXCH.64 URZ, [UR6+0x130], UR4 ;  /* 0x0001300406ff85b2 */ /* 0x0044e20008000100 */
[----:B-1----:R-:W-:-:S09]  /*0f90*/  UISETP.EQ.U32.AND UP6, UPT, UR7, 0x1, UPT ;  /* 0x000000010700788c */ /* 0x002fd2000bfc2070 */
[----:B--2---:R-:W-:Y:S05]  /*0fa0*/  BRA.U !UP6, `(.L_x_16) ;  /* 0x000000010e087547 */ /* 0x004fea000b800000 */
[----:B---3--:R-:W-:Y:S01]  /*0fb0*/  UCGABAR_ARV ;  /* 0x00000000000079c7 */ /* 0x008fe20008000000 */
[----:B------:R-:W-:Y:S05]  /*0fc0*/  BRA `(.L_x_17) ;  /* 0x0000000000047947 */ /* 0x000fea0003800000 */
.L_x_16:
[----:B---3--:R-:W-:Y:S01]  /*0fd0*/  NOP ;  /* 0x0000000000007918 */ /* 0x008fe20000000000 */
.L_x_17:
[----:B------:R-:W1:Y:S01]  /*0fe0*/  S2UR UR62, SR_CTAID.X ;  /* 0x00000000003e79c3 */ /* 0x000e620000002500 */
[----:B------:R-:W-:-:S05]  /*0ff0*/  CS2R.32 R87, SR_CgaSize ;  /* 0x0000000000577805 */ /* 0x000fca0000008a00 */
[----:B------:R-:W-:-:S05]  /*1000*/  IMAD R87, R87, -0xa0, RZ ;  /* 0xffffff6057577824 */ /* 0x000fca00078e02ff */
[----:B------:R-:W-:-:S14]  /*1010*/  R2UR UR5, R87 ;  /* 0x00000000570572ca */ /* 0x000fdc00000e0000 */
[----:B------:R-:W2:Y:S01]  /*1020*/  LDCU UR5, c[0x0][UR5+0x2b0] ;  /* 0x00005600050577ac */ /* 0x000ea20008000800 */
[----:B------:R-:W-:-:S05]  /*1030*/  CS2R.32 R87, SR_CgaSize ;  /* 0x0000000000577805 */ /* 0x000fca0000008a00 */
[----:B------:R-:W-:-:S05]  /*1040*/  IMAD R87, R87, -0xa0, RZ ;  /* 0xffffff6057577824 */ /* 0x000fca00078e02ff */
[----:B------:R-:W-:-:S14]  /*1050*/  R2UR UR4, R87 ;  /* 0x00000000570472ca */ /* 0x000fdc00000e0000 */
[----:B------:R-:W3:Y:S01]  /*1060*/  LDCU UR4, c[0x0][UR4+0x2b4] ;  /* 0x00005680040477ac */ /* 0x000ee20008000800 */
[----:B------:R-:W4:Y:S01]  /*1070*/  S2UR UR26, SR_CTAID.Y ;  /* 0x00000000001a79c3 */ /* 0x000f220000002600 */
[----:B------:R-:W-:-:S05]  /*1080*/  CS2R.32 R87, SR_CgaSize ;  /* 0x0000000000577805 */ /* 0x000fca0000008a00 */
[----:B------:R-:W-:-:S05]  /*1090*/  IMAD R87, R87, -0xa0, RZ ;  /* 0xffffff6057577824 */ /* 0x000fca00078e02ff */
[----:B------:R-:W-:-:S14]  /*10a0*/  R2UR UR7, R87 ;  /* 0x00000000570772ca */ /* 0x000fdc00000e0000 */
[----:B------:R-:W3:Y:S01]  /*10b0*/  LDCU UR7, c[0x0][UR7+0x2a0] ;  /* 0x00005400070777ac */ /* 0x000ee20008000800 */
[----:B------:R-:W-:-:S05]  /*10c0*/  CS2R.32 R87, SR_CgaSize ;  /* 0x0000000000577805 */ /* 0x000fca0000008a00 */
[----:B------:R-:W-:-:S05]  /*10d0*/  IMAD R87, R87, -0xa0, RZ ;  /* 0xffffff6057577824 */ /* 0x000fca00078e02ff */
[----:B------:R-:W-:-:S14]  /*10e0*/  R2UR UR8, R87 ;  /* 0x00000000570872ca */ /* 0x000fdc00000e0000 */
[----:B------:R-:W3:Y:S01]  /*10f0*/  LDCU UR8, c[0x0][UR8+0x2a4] ;  /* 0x00005480080877ac */ /* 0x000ee20008000800 */
[----:B------:R-:W3:Y:S01]  /*1100*/  S2UR UR9, SR_CgaCtaId ;  /* 0x00000000000979c3 */ /* 0x000ee20000008800 */
[----:B------:R-:W-:Y:S01]  /*1110*/  UISETP.GT.U32.AND UP0, UPT, UR71, 0xffff, UPT ;  /* 0x0000ffff4700788c */ /* 0x000fe2000bf04070 */
[----:B------:R-:W3:Y:S01]  /*1120*/  LDCU UR21, c[0x0][0xf24] ;  /* 0x0001e480ff1577ac */ /* 0x000ee20008000800 */
[----:B------:R-:W3:Y:S01]  /*1130*/  LDCU UR45, c[0x0][0xf24] ;  /* 0x0001e480ff2d77ac */ /* 0x000ee20008000800 */
[----:B-1----:R-:W-:Y:S01]  /*1140*/  I2FP.F32.U32 R2, UR62 ;  /* 0x0000003e00027c45 */ /* 0x002fe20008201000 */
[----:B------:R-:W1:Y:S04]  /*1150*/  LDCU UR24, c[0x0][0xf30] ;  /* 0x0001e600ff1877ac */ /* 0x000e680008000800 */
[----:B--2---:R-:W-:Y:S01]  /*1160*/  FMUL R2, R2, UR5 ;  /* 0x0000000502027c20 */ /* 0x004fe20008400000 */
[----:B------:R-:W-:Y:S01]  /*1170*/  USEL UR39, UR71, 0xffff, !UP0 ;  /* 0x0000ffff47277887 */ /* 0x000fe2000c000000 */
[----:B----4-:R-:W-:Y:S01]  /*1180*/  I2FP.F32.U32 R0, UR26 ;  /* 0x0000001a00007c45 */ /* 0x010fe20008201000 */
[----:B------:R-:W-:-:S03]  /*1190*/  UMOV UR27, UR62 ;  /* 0x0000003e001b7c82 */ /* 0x000fc60008000000 */
[----:B------:R-:W2:Y:S01]  /*11a0*/  F2I.U32.TRUNC.NTZ R2, R2 ;  /* 0x0000000200027305 */ /* 0x000ea2000020f000 */
[----:B---3--:R-:W-:Y:S01]  /*11b0*/  FMUL R0, R0, UR4 ;  /* 0x0000000400007c20 */ /* 0x008fe20008400000 */
[----:B------:R-:W-:Y:S02]  /*11c0*/  USHF.L.U32 UR48, UR9, 0x9, URZ ;  /* 0x0000000909307899 */ /* 0x000fe400080006ff */
[----:B------:R-:W-:-:S04]  /*11d0*/  USHF.L.U32 UR37, UR9, 0x6, URZ ;  /* 0x0000000609257899 */ /* 0x000fc800080006ff */
[----:B------:R-:W3:Y:S01]  /*11e0*/  F2I.U32.TRUNC.NTZ R0, R0 ;  /* 0x0000000000007305 */ /* 0x000ee2000020f000 */
[----:B--2---:R-:W-:Y:S02]  /*11f0*/  R2UR UR4, R2 ;  /* 0x00000000020472ca */ /* 0x004fe400000e0000 */
[----:B------:R-:W-:Y:S02]  /*1200*/  PRMT R2, RZ, 0x7610, R2 ;  /* 0x00007610ff027816 */ /* 0x000fe40000000002 */
[----:B---3--:R-:W-:Y:S02]  /*1210*/  R2UR UR6, R0 ;  /* 0x00000000000672ca */ /* 0x008fe400000e0000 */
[----:B------:R-:W-:-:S07]  /*1220*/  PRMT R0, RZ, 0x7610, R0 ;  /* 0x00007610ff007816 */ /* 0x000fce0000000000 */
[----:B------:R-:W-:-:S04]  /*1230*/  UIADD3 UR5, UPT, UPT, -UR4, URZ, URZ ;  /* 0x000000ff04057290 */ /* 0x000fc8000fffe1ff */
[----:B------:R-:W-:Y:S02]  /*1240*/  UIMAD UR5, UR7, UR5, UR62 ;  /* 0x00000005070572a4 */ /* 0x000fe4000f8e023e */
[----:B------:R-:W-:-:S04]  /*1250*/  UIADD3 UR4, UPT, UPT, -UR6, URZ, URZ ;  /* 0x000000ff06047290 */ /* 0x000fc8000fffe1ff */
[----:B------:R-:W-:Y:S01]  /*1260*/  IMAD.U32 R87, RZ, RZ, UR5 ;  /* 0x00000005ff577e24 */ /* 0x000fe2000f8e00ff */
[----:B------:R-:W-:-:S06]  /*1270*/  UIMAD UR4, UR8, UR4, UR26 ;  /* 0x00000004080472a4 */ /* 0x000fcc000f8e021a */
[----:B------:R-:W-:Y:S01]  /*1280*/  IMAD.U32 R86, RZ, RZ, UR4 ;  /* 0x00000004ff567e24 */ /* 0x000fe2000f8e00ff */
[----:B-1----:R-:W-:Y:S06]  /*1290*/  BRA.U UP5, `(.L_x_18) ;  /* 0x00000001056c7547 */ /* 0x002fec000b800000 */
[----:B------:R-:W-:Y:S02]  /*12a0*/  R2UR UR4, R86 ;  /* 0x00000000560472ca */ /* 0x000fe400000e0000 */
[----:B------:R-:W-:-:S11]  /*12b0*/  R2UR UR10, R87 ;  /* 0x00000000570a72ca */ /* 0x000fd600000e0000 */
[----:B------:R-:W-:Y:S02]  /*12c0*/  UISETP.NE.AND UP0, UPT, UR4, URZ, UPT ;  /* 0x000000ff0400728c */ /* 0x000fe4000bf05270 */
[----:B------:R-:W-:Y:S02]  /*12d0*/  ULOP3.LUT UR4, UR10, 0x2, URZ, 0x3c, !UPT ;  /* 0x000000020a047892 */ /* 0x000fe4000f8e3cff */
[----:B------:R-:W-:Y:S02]  /*12e0*/  UISETP.GT.U32.AND UP2, UPT, UR10, 0x1, UP0 ;  /* 0x000000010a00788c */ /* 0x000fe40008744070 */
[----:B------:R-:W-:Y:S02]  /*12f0*/  ULOP3.LUT UR5, UR10, 0x4, URZ, 0x3c, !UPT ;  /* 0x000000040a057892 */ /* 0x000fe4000f8e3cff */
[----:B------:R-:W-:Y:S02]  /*1300*/  USEL UR8, URZ, 0x1, UP2 ;  /* 0x00000001ff087887 */ /* 0x000fe40009000000 */
[----:B------:R-:W-:-:S02]  /*1310*/  USEL UR7, URZ, 0x2, UP2 ;  /* 0x00000002ff077887 */ /* 0x000fc40009000000 */
[----:B------:R-:W-:Y:S02]  /*1320*/  UISETP.GT.U32.AND UP2, UPT, UR4, 0x1, UP0 ;  /* 0x000000010400788c */ /* 0x000fe40008744070 */
[----:B------:R-:W-:Y:S02]  /*1330*/  ULOP3.LUT UR4, UR10, 0x6, URZ, 0x3c, !UPT ;  /* 0x000000060a047892 */ /* 0x000fe4000f8e3cff */
[----:B------:R-:W-:Y:S02]  /*1340*/  USEL UR6, URZ, 0x4, UP2 ;  /* 0x00000004ff067887 */ /* 0x000fe40009000000 */
[----:B------:R-:W-:Y:S02]  /*1350*/  USEL UR9, URZ, 0x8, UP2 ;  /* 0x00000008ff097887 */ /* 0x000fe40009000000 */
[----:B------:R-:W-:Y:S02]  /*1360*/  UISETP.GT.U32.AND UP2, UPT, UR5, 0x1, UP0 ;  /* 0x000000010500788c */ /* 0x000fe40008744070 */
[----:B------:R-:W-:-:S02]  /*1370*/  UISETP.GT.U32.AND UP0, UPT, UR4, 0x1, UP0 ;  /* 0x000000010400788c */ /* 0x000fc40008704070 */
[----:B------:R-:W-:Y:S02]  /*1380*/  USEL UR4, URZ, 0x10, UP2 ;  /* 0x00000010ff047887 */ /* 0x000fe40009000000 */
[----:B------:R-:W-:Y:S02]  /*1390*/  UIADD3 UR5, UPT, UPT, UR6, UR7, UR8 ;  /* 0x0000000706057290 */ /* 0x000fe4000fffe008 */
[----:B------:R-:W-:Y:S02]  /*13a0*/  USEL UR7, URZ, 0x40, UP0 ;  /* 0x00000040ff077887 */ /* 0x000fe40008000000 */
[----:B------:R-:W-:Y:S02]  /*13b0*/  USEL UR8, URZ, 0x20, UP2 ;  /* 0x00000020ff087887 */ /* 0x000fe40009000000 */
[----:B------:R-:W-:Y:S02]  /*13c0*/  UIADD3 UR5, UPT, UPT, UR4, UR5, UR9 ;  /* 0x0000000504057290 */ /* 0x000fe4000fffe009 */
[----:B------:R-:W-:-:S02]  /*13d0*/  ULOP3.LUT UR4, UR10, 0xfffffffe, URZ, 0xc0, !UPT ;  /* 0xfffffffe0a047892 */ /* 0x000fc4000f8ec0ff */
[----:B------:R-:W-:Y:S02]  /*13e0*/  USEL UR6, URZ, 0x80, UP0 ;  /* 0x00000080ff067887 */ /* 0x000fe40008000000 */
[----:B------:R-:W-:-:S03]  /*13f0*/  UIADD3 UR5, UPT, UPT, UR7, UR5, UR8 ;  /* 0x0000000507057290 */ /* 0x000fc6000fffe008 */
[----:B------:R-:W-:Y:S01]  /*1400*/  UMOV UR7, 0x3 ;  /* 0x0000000300077882 */ /* 0x000fe20000000000 */
[----:B------:R-:W-:Y:S02]  /*1410*/  UIADD3 UR5, UPT, UPT, UR5, UR6, URZ ;  /* 0x0000000605057290 */ /* 0x000fe4000fffe0ff */
[----:B------:R-:W-:-:S04]  /*1420*/  USHF.L.U32 UR4, UR7, UR4, URZ ;  /* 0x0000000407047299 */ /* 0x000fc800080006ff */
[----:B------:R-:W-:Y:S02]  /*1430*/  IMAD.U32 R2, RZ, RZ, UR5 ;  /* 0x00000005ff027e24 */ /* 0x000fe4000f8e00ff */
[----:B------:R-:W-:-:S07]  /*1440*/  IMAD.U32 R0, RZ, RZ, UR4 ;  /* 0x00000004ff007e24 */ /* 0x000fce000f8e00ff */
.L_x_18:
[----:B------:R-:W1:Y:S01]  /*1450*/  S2UR UR36, SR_CTAID.Z ;  /* 0x00000000002479c3 */ /* 0x000e620000002700 */
[----:B------:R-:W-:Y:S01]  /*1460*/  UISETP.GE.AND UP0, UPT, UR21, 0x1, UPT ;  /* 0x000000011500788c */ /* 0x000fe2000bf06270 */
[----:B------:R-:W-:-:S08]  /*1470*/  UMOV UR25, 0x55 ;  /* 0x0000005500197882 */ /* 0x000fd00000000000 */
[----:B------:R-:W-:Y:S05]  /*1480*/  BRA.U !UP0, `(.L_x_19) ;  /* 0x0000000108d47547 */ /* 0x000fea000b800000 */
[----:B------:R-:W2:Y:S01]  /*1490*/  LDCU.128 UR16, c[0x0][0xf10] ;  /* 0x0001e200ff1077ac */ /* 0x000ea20008000c00 */
[----:B------:R-:W3:Y:S01]  /*14a0*/  LDCU UR6, c[0x0][0x370] ;  /* 0x00006e00ff0677ac */ /* 0x000ee20008000800 */
[----:B------:R-:W4:Y:S01]  /*14b0*/  LDCU UR7, c[0x0][0x374] ;  /* 0x00006e80ff0777ac */ /* 0x000f220008000800 */
[----:B------:R-:W1:Y:S01]  /*14c0*/  LDCU UR22, c[0x0][0xf0c] ;  /* 0x0001e180ff1677ac */ /* 0x000e620008000800 */
[----:B------:R-:W1:Y:S01]  /*14d0*/  LDCU UR23, c[0x0][0xf20] ;  /* 0x0001e400ff1777ac */ /* 0x000e620008000800 */
[----:B------:R-:W1:Y:S01]  /*14e0*/  LDCU.64 UR8, c[0x0][0xf28] ;  /* 0x0001e500ff0877ac */ /* 0x000e620008000a00 */
[----:B--2---:R-:W-:Y:S02]  /*14f0*/  UISETP.NE.AND UP3, UPT, UR18, 0x1, UPT ;  /* 0x000000011200788c */ /* 0x004fe4000bf65270 */
[----:B----4-:R-:W-:Y:S02]  /*1500*/  UIMAD.WIDE.U32 UR10, UR7, UR19, URZ ;  /* 0x00000013070a72a5 */ /* 0x010fe4000f8e00ff */
[----:B---3--:R-:W-:-:S02]  /*1510*/  UIMAD.WIDE.U32 UR12, UR6, UR16, URZ ;  /* 0x00000010060c72a5 */ /* 0x008fc4000f8e00ff */
[----:B-1----:R-:W-:Y:S02]  /*1520*/  UISETP.NE.AND UP0, UPT, UR22, 0x1, UPT ;  /* 0x000000011600788c */ /* 0x002fe4000bf05270 */
[----:B------:R-:W-:Y:S01]  /*1530*/  UIMAD.WIDE.U32 UR4, UR27, UR16, URZ ;  /* 0x000000101b0472a5 */ /* 0x000fe2000f8e00ff */
[----:B------:R-:W-:Y:S02]  /*1540*/  UMOV UR10, UR11 ;  /* 0x0000000b000a7c82 */ /* 0x000fe40008000000 */
[----:B------:R-:W-:Y:S01]  /*1550*/  UMOV UR12, UR13 ;  /* 0x0000000d000c7c82 */ /* 0x000fe20008000000 */
[----:B------:R-:W-:Y:S02]  /*1560*/  @UP3 USHF.R.U32.HI UR7, URZ, UR23, UR10 ;  /* 0x00000017ff073299 */ /* 0x000fe4000801160a */
[----:B------:R-:W-:Y:S01]  /*1570*/  UISETP.NE.AND UP2, UPT, UR21, 0x1, UPT ;  /* 0x000000011500788c */ /* 0x000fe2000bf45270 */
[----:B------:R-:W-:Y:S02]  /*1580*/  UMOV UR4, UR5 ;  /* 0x0000000500047c82 */ /* 0x000fe40008000000 */
[----:B------:R-:W-:-:S02]  /*1590*/  @UP0 USHF.R.U32.HI UR6, URZ, UR17, UR12 ;  /* 0x00000011ff060299 */ /* 0x000fc4000801160c */
[----:B------:R-:W-:Y:S02]  /*15a0*/  USHF.R.U32.HI UR4, URZ, UR17, UR4 ;  /* 0x00000011ff047299 */ /* 0x000fe40008011604 */
[----:B------:R-:W-:Y:S02]  /*15b0*/  UIMAD.WIDE.U32 UR12, UR26, UR19, URZ ;  /* 0x000000131a0c72a5 */ /* 0x000fe4000f8e00ff */
[----:B------:R-:W-:Y:S02]  /*15c0*/  UIMAD.WIDE.U32 UR10, UR7, UR8, URZ ;  /* 0x00000008070a72a5 */ /* 0x000fe4000f8e00ff */
[----:B------:R-:W-:Y:S02]  /*15d0*/  UIMAD.WIDE.U32 UR14, UR6, UR8, URZ ;  /* 0x00000008060e72a5 */ /* 0x000fe4000f8e00ff */
[----:B------:R-:W-:-:S03]  /*15e0*/  USEL UR5, UR27, UR4, !UP0 ;  /* 0x000000041b057287 */ /* 0x000fc6000c000000 */
[----:B------:R-:W-:Y:S01]  /*15f0*/  UMOV UR4, UR13 ;  /* 0x0000000d00047c82 */ /* 0x000fe20008000000 */
[----:B------:R-:W-:Y:S01]  /*1600*/  UMOV UR10, UR11 ;  /* 0x0000000b000a7c82 */ /* 0x000fe20008000000 */
[----:B------:R-:W-:Y:S02]  /*1610*/  USHF.R.U32.HI UR4, URZ, UR23, UR4 ;  /* 0x00000017ff047299 */ /* 0x000fe40008011604 */
[----:B------:R-:W-:Y:S01]  /*1620*/  @UP2 USHF.R.U32.HI UR7, URZ, UR9, UR10 ;  /* 0x00000009ff072299 */ /* 0x000fe2000801160a */
[----:B------:R-:W-:Y:S01]  /*1630*/  UMOV UR14, UR15 ;  /* 0x0000000f000e7c82 */ /* 0x000fe20008000000 */
[----:B------:R-:W-:Y:S02]  /*1640*/  USEL UR4, UR26, UR4, !UP3 ;  /* 0x000000041a047287 */ /* 0x000fe4000d800000 */
[----:B------:R-:W-:Y:S02]  /*1650*/  @UP2 USHF.R.U32.HI UR6, URZ, UR9, UR14 ;  /* 0x00000009ff062299 */ /* 0x000fe4000801160e */
[----:B------:R-:W-:-:S02]  /*1660*/  UIMAD UR7, UR7, UR21, URZ ;  /* 0x00000015070772a4 */ /* 0x000fc4000f8e02ff */
[----:B------:R-:W-:Y:S02]  /*1670*/  UIMAD UR12, UR6, UR21, URZ ;  /* 0x00000015060c72a4 */ /* 0x000fe4000f8e02ff */
[----:B------:R-:W-:Y:S02]  /*1680*/  UISETP.GE.AND UP0, UPT, UR4, UR7, UPT ;  /* 0x000000070400728c */ /* 0x000fe4000bf06270 */
[----:B------:R-:W-:Y:S02]  /*1690*/  UIMAD.WIDE.U32 UR10, UR4, UR8, URZ ;  /* 0x00000008040a72a5 */ /* 0x000fe4000f8e00ff */
[----:B------:R-:W-:Y:S02]  /*16a0*/  UISETP.GE.OR UP0, UPT, UR5, UR12, UP0 ;  /* 0x0000000c0500728c */ /* 0x000fe40008706670 */
[----:B------:R-:W-:Y:S02]  /*16b0*/  UIMAD.WIDE.U32 UR12, UR5, UR8, URZ ;  /* 0x00000008050c72a5 */ /* 0x000fe4000f8e00ff */
[----:B------:R-:W-:Y:S01]  /*16c0*/  UIADD3 UR10, UPT, UPT, -UR4, URZ, URZ ;  /* 0x000000ff040a7290 */ /* 0x000fe2000fffe1ff */
[----:B------:R-:W-:Y:S01]  /*16d0*/  UMOV UR8, UR11 ;  /* 0x0000000b00087c82 */ /* 0x000fe20008000000 */
[----:B------:R-:W-:-:S02]  /*16e0*/  UIADD3 UR11, UPT, UPT, -UR5, URZ, URZ ;  /* 0x000000ff050b7290 */ /* 0x000fc4000fffe1ff */
[----:B------:R-:W-:-:S03]  /*16f0*/  USHF.R.U32.HI UR8, URZ, UR9, UR8 ;  /* 0x00000009ff087299 */ /* 0x000fc60008011608 */
[----:B------:R-:W-:Y:S01]  /*1700*/  @!UP0 UMOV UR7, UR13 ;  /* 0x0000000d00078c82 */ /* 0x000fe20008000000 */
[----:B------:R-:W-:Y:S02]  /*1710*/  UIMAD UR26, UR18, UR10, UR26 ;  /* 0x0000000a121a72a4 */ /* 0x000fe4000f8e021a */
[----:B------:R-:W-:Y:S02]  /*1720*/  USEL UR8, UR4, UR8, !UP2 ;  /* 0x0000000804087287 */ /* 0x000fe4000d000000 */
[----:B------:R-:W-:Y:S02]  /*1730*/  @!UP0 USHF.R.U32.HI UR7, URZ, UR9, UR7 ;  /* 0x00000009ff078299 */ /* 0x000fe40008011607 */
[----:B------:R-:W-:Y:S02]  /*1740*/  UIADD3 UR9, UPT, UPT, -UR8, URZ, URZ ;  /* 0x000000ff08097290 */ /* 0x000fe4000fffe1ff */
[----:B------:R-:W-:Y:S02]  /*1750*/  @!UP0 USEL UR7, UR5, UR7, !UP2 ;  /* 0x0000000705078287 */ /* 0x000fe4000d000000 */
[----:B------:R-:W-:-:S02]  /*1760*/  UIMAD UR9, UR21, UR9, UR4 ;  /* 0x00000009150972a4 */ /* 0x000fc4000f8e0204 */
[----:B------:R-:W-:Y:S02]  /*1770*/  @!UP0 UIADD3 UR8, UPT, UPT, UR8, -UR7, URZ ;  /* 0x8000000708088290 */ /* 0x000fe4000fffe0ff */
[----:B------:R-:W-:Y:S02]  /*1780*/  @!UP0 UIMAD UR6, UR9, UR6, UR7 ;  /* 0x00000006090682a4 */ /* 0x000fe4000f8e0207 */
[----:B------:R-:W-:Y:S02]  /*1790*/  @!UP0 UIMAD UR4, UR8, UR21, UR5 ;  /* 0x00000015080482a4 */ /* 0x000fe4000f8e0205 */
[----:B------:R-:W-:Y:S02]  /*17a0*/  UIMAD UR27, UR22, UR11, UR27 ;  /* 0x0000000b161b72a4 */ /* 0x000fe4000f8e021b */
[----:B------:R-:W-:Y:S01]  /*17b0*/  UIMAD UR26, UR4, UR18, UR26 ;  /* 0x00000012041a72a4 */ /* 0x000fe2000f8e021a */
[----:B------:R-:W-:Y:S02]  /*17c0*/  @!UP0 UMOV UR5, UR6 ;  /* 0x0000000600058c82 */ /* 0x000fe40008000000 */
[----:B------:R-:W-:-:S12]  /*17d0*/  UIMAD UR27, UR5, UR22, UR27 ;  /* 0x00000016051b72a4 */ /* 0x000fd8000f8e021b */
.L_x_19:
[----:B------:R-:W-:Y:S02]  /*17e0*/  UISETP.NE.AND UP2, UPT, UR24, 0x1, UPT ;  /* 0x000000011800788c */ /* 0x000fe4000bf45270 */
[----:B------:R-:W-:Y:S02]  /*17f0*/  ULOP3.LUT UR37, UR37, 0x1c0, URZ, 0xc0, !UPT ;  /* 0x000001c025257892 */ /* 0x000fe4000f8ec0ff */
[----:B------:R-:W-:Y:S02]  /*1800*/  ULOP3.LUT UR39, UR39, 0xffff, URZ, 0xc0, !UPT ;  /* 0x0000ffff27277892 */ /* 0x000fe4000f8ec0ff */
[----:B------:R-:W-:Y:S02]  /*1810*/  UISETP.NE.AND UP0, UPT, UR20, 0x2, UPT ;  /* 0x000000021400788c */ /* 0x000fe4000bf05270 */
[----:B------:R-:W-:Y:S02]  /*1820*/  ULOP3.LUT UR63, UR62, 0x1, URZ, 0xc0, !UPT ;  /* 0x000000013e3f7892 */ /* 0x000fe4000f8ec0ff */
[----:B------:R-:W-:-:S02]  /*1830*/  ULOP3.LUT UR48, UR48, 0xc00, URZ, 0xc0, !UPT ;  /* 0x00000c0030307892 */ /* 0x000fc4000f8ec0ff */
[----:B------:R-:W-:Y:S02]  /*1840*/  USHF.R.U32.HI UR10, URZ, 0x1, UR37 ;  /* 0x00000001ff0a7899 */ /* 0x000fe40008011625 */
[----:B------:R-:W-:Y:S01]  /*1850*/  USHF.L.U32 UR39, UR25, UR39, URZ ;  /* 0x0000002719277299 */ /* 0x000fe200080006ff */
[----:B------:R-:W-:Y:S11]  /*1860*/  BRA.U UP2, `(.L_x_20) ;  /* 0x0000000102407547 */ /* 0x000ff6000b800000 */
[----:B------:R-:W2:Y:S01]  /*1870*/  LDCU.128 UR12, c[0x0][0xf10] ;  /* 0x0001e200ff0c77ac */ /* 0x000ea20008000c00 */
[----:B------:R-:W3:Y:S01]  /*1880*/  LDCU UR8, c[0x0][0xf0c] ;  /* 0x0001e180ff0877ac */ /* 0x000ee20008000800 */
[----:B------:R-:W4:Y:S01]  /*1890*/  LDCU UR9, c[0x0][0xf20] ;  /* 0x0001e400ff0977ac */ /* 0x000f220008000800 */
[----:B--2---:R-:W-:Y:S02]  /*18a0*/  UIMAD.WIDE.U32 UR4, UR27, UR12, URZ ;  /* 0x0000000c1b0472a5 */ /* 0x004fe4000f8e00ff */
[----:B------:R-:W-:Y:S02]  /*18b0*/  UIMAD.WIDE.U32 UR6, UR26, UR15, URZ ;  /* 0x0000000f1a0672a5 */ /* 0x000fe4000f8e00ff */
[----:B---3--:R-:W-:Y:S02]  /*18c0*/  UISETP.NE.AND UP2, UPT, UR8, 0x1, UPT ;  /* 0x000000010800788c */ /* 0x008fe4000bf45270 */
[----:B------:R-:W-:-:S03]  /*18d0*/  USHF.R.U32.HI UR5, URZ, UR13, UR5 ;  /* 0x0000000dff057299 */ /* 0x000fc60008011605 */
[----:B------:R-:W-:Y:S01]  /*18e0*/  UMOV UR4, UR7 ;  /* 0x0000000700047c82 */ /* 0x000fe20008000000 */
[----:B------:R-:W-:Y:S02]  /*18f0*/  USEL UR5, UR27, UR5, !UP2 ;  /* 0x000000051b057287 */ /* 0x000fe4000d000000 */
[----:B------:R-:W-:Y:S02]  /*1900*/  UISETP.NE.AND UP2, UPT, UR14, 0x1, UPT ;  /* 0x000000010e00788c */ /* 0x000fe4000bf45270 */
[----:B----4-:R-:W-:-:S04]  /*1910*/  USHF.R.U32.HI UR4, URZ, UR9, UR4 ;  /* 0x00000009ff047299 */ /* 0x010fc80008011604 */
[----:B------:R-:W-:-:S04]  /*1920*/  USEL UR4, UR26, UR4, !UP2 ;  /* 0x000000041a047287 */ /* 0x000fc8000d000000 */
[----:B------:R-:W-:Y:S02]  /*1930*/  UIADD3 UR6, UPT, UPT, UR5, -UR4, URZ ;  /* 0x8000000405067290 */ /* 0x000fe4000fffe0ff */
[----:B------:R-:W-:Y:S02]  /*1940*/  UIADD3 UR4, UPT, UPT, -UR5, UR4, URZ ;  /* 0x0000000405047290 */ /* 0x000fe4000fffe1ff */
[----:B------:R-:W-:Y:S02]  /*1950*/  UIMAD UR26, UR6, UR14, UR26 ;  /* 0x0000000e061a72a4 */ /* 0x000fe4000f8e021a */
[----:B------:R-:W-:-:S12]  /*1960*/  UIMAD UR27, UR4, UR8, UR27 ;  /* 0x00000008041b72a4 */ /* 0x000fd8000f8e021b */
.L_x_20:
[----:B------:R-:W-:Y:S05]  /*1970*/  BRA.U !UP6, `(.L_x_21) ;  /* 0x000000010e0c7547 */ /* 0x000fea000b800000 */
[----:B------:R-:W-:Y:S01]  /*1980*/  UCGABAR_WAIT ;  /* 0x0000000000007dc7 */ /* 0x000fe20008000000 */
[----:B------:R-:W-:Y:S01]  /*1990*/  CCTL.IVALL ;  /* 0x00000000ff00798f */ /* 0x000fe20002000000 */
[----:B------:R-:W-:Y:S05]  /*19a0*/  BRA `(.L_x_22) ;  /* 0x0000000000047947 */ /* 0x000fea0003800000 */
.L_x_21:
[----:B------:R-:W-:Y:S06]  /*19b0*/  BAR.SYNC.DEFER_BLOCKING 0x0 ;  /* 0x0000000000007b1d */ /* 0x000fec0000010000 */
.L_x_22:
[----:B------:R-:W-:Y:S05]  /*19c0*/  BRA.U UP0, `(.L_x_23) ;  /* 0x0000001900547547 */ /* 0x000fea000b800000 */
[----:B------:R-:W2:Y:S01]  /*19d0*/  LDCU UR6, c[0x0][0x38c] ;  /* 0x00007180ff0677ac */ /* 0x000ea20008000800 */
[----:B------:R-:W3:Y:S01]  /*19e0*/  S2UR UR8, SR_CgaCtaId ;  /* 0x00000000000879c3 */ /* 0x000ee20000008800 */
[----:B------:R-:W-:Y:S01]  /*19f0*/  PLOP3.LUT P2, PT, PT, PT, UP4, 0x80, 0x8 ;  /* 0x000000000008781c */ /* 0x000fe20003f4f048 */
[----:B------:R-:W-:Y:S01]  /*1a00*/  IMAD.MOV.U32 R12, RZ, RZ, 0x1 ;  /* 0x00000001ff0c7424 */ /* 0x000fe200078e00ff */
[----:B------:R-:W-:Y:S01]  /*1a10*/  UMOV UR7, 0x400 ;  /* 0x0000040000077882 */ /* 0x000fe20000000000 */
[----:B------:R-:W-:Y:S01]  /*1a20*/  UISETP.NE.AND UP1, UPT, UR20, URZ, UPT ;  /* 0x000000ff1400728c */ /* 0x000fe2000bf25270 */
[----:B------:R-:W-:Y:S02]  /*1a30*/  ISETP.NE.AND P3, PT, R3, RZ, P4 ;  /* 0x000000ff0300720c */ /* 0x000fe40002765270 */
[----:B------:R-:W-:Y:S02]  /*1a40*/  CS2R R10, SRZ ;  /* 0x00000000000a7805 */ /* 0x000fe4000001ff00 */
[----:B------:R-:W-:Y:S01]  /*1a50*/  PLOP3.LUT P2, PT, P2, PT, PT, 0x8, 0x80 ;  /* 0x000000000080781c */ /* 0x000fe2000174e170 */
[----:B------:R-:W-:Y:S01]  /*1a60*/  IMAD.MOV.U32 R9, RZ, RZ, RZ ;  /* 0x000000ffff097224 */ /* 0x000fe200078e00ff */
[----:B------:R-:W4:Y:S01]  /*1a70*/  LDCU UR55, c[0x0][0x370] ;  /* 0x00006e00ff3777ac */ /* 0x000f220008000800 */
[----:B------:R-:W-:Y:S01]  /*1a80*/  IMAD.MOV.U32 R8, RZ, RZ, 0x1 ;  /* 0x00000001ff087424 */ /* 0x000fe200078e00ff */
[----:B------:R-:W1:Y:S01]  /*1a90*/  LDCU.64 UR30, c[0x0][0x348] ;  /* 0x00006900ff1e77ac */ /* 0x000e620008000a00 */
[----:B--2---:R-:W-:-:S02]  /*1aa0*/  UIADD3 UR5, UPT, UPT, UR6, 0x7f, URZ ;  /* 0x0000007f06057890 */ /* 0x004fc4000fffe0ff */
[----:B------:R-:W-:Y:S02]  /*1ab0*/  UIADD3 UR61, UPT, UPT, UR6, 0xfe, URZ ;  /* 0x000000fe063d7890 */ /* 0x000fe4000fffe0ff */
[----:B------:R-:W-:Y:S01]  /*1ac0*/  USHF.R.S32.HI UR4, URZ, 0x1f, UR5 ;  /* 0x0000001fff047899 */ /* 0x000fe20008011405 */
[----:B------:R-:W2:Y:S03]  /*1ad0*/  LDCU UR54, c[0x0][0x374] ;  /* 0x00006e80ff3677ac */ /* 0x000ea60008000800 */
[----:B------:R-:W-:Y:S02]  /*1ae0*/  ULEA.HI UR4, UR4, UR5, URZ, 0x7 ;  /* 0x0000000504047291 */ /* 0x000fe4000f8f38ff */
[----:B------:R-:W-:Y:S02]  /*1af0*/  USHF.L.U32 UR5, UR63, 0x5, URZ ;  /* 0x000000053f057899 */ /* 0x000fe400080006ff */
[----:B------:R-:W-:-:S02]  /*1b00*/  USHF.R.S32.HI UR57, URZ, 0x7, UR4 ;  /* 0x00000007ff397899 */ /* 0x000fc40008011404 */
[----:B------:R-:W-:Y:S02]  /*1b10*/  UIADD3 UR4, UPT, UPT, UR6, -0x1, URZ ;  /* 0xffffffff06047890 */ /* 0x000fe4000fffe0ff */
[----:B------:R-:W-:Y:S02]  /*1b20*/  UISETP.LT.U32.AND UP0, UPT, UR57, 0x9, UPT ;  /* 0x000000093900788c */ /* 0x000fe4000bf01070 */
[----:B------:R-:W-:Y:S02]  /*1b30*/  UISETP.GE.U32.AND UP2, UPT, UR4, -0xff, UPT ;  /* 0xffffff010400788c */ /* 0x000fe4000bf46070 */
[----:B------:R-:W-:Y:S02]  /*1b40*/  USEL UR56, UR57, 0x9, UP0 ;  /* 0x0000000939387887 */ /* 0x000fe40008000000 */
[----:B---3--:R-:W-:Y:S02]  /*1b50*/  ULEA UR7, UR8, UR7, 0x18 ;  /* 0x0000000708077291 */ /* 0x008fe4000f8ec0ff */
[----:B------:R-:W-:-:S02]  /*1b60*/  UIADD3 UR4, UPT, UPT, UR56, -0x1, URZ ;  /* 0xffffffff38047890 */ /* 0x000fc4000fffe0ff */
[----:B------:R-:W-:Y:S02]  /*1b70*/  ULEA.HI UR59, UR48, UR5, URZ, 0x19 ;  /* 0x00000005303b7291 */ /* 0x000fe4000f8fc8ff */
[----:B------:R-:W-:Y:S02]  /*1b80*/  USEL UR38, UR40, 0x2, UP1 ;  /* 0x0000000228267887 */ /* 0x000fe40008800000 */
[----:B------:R-:W-:Y:S02]  /*1b90*/  @UP2 UIADD3 UR4, UPT, UPT, UR56, URZ, URZ ;  /* 0x000000ff38042290 */ /* 0x000fe4000fffe0ff */
[----:B------:R-:W-:Y:S02]  /*1ba0*/  UIADD3 UR50, UPT, UPT, UR7, 0x2a400, UR48 ;  /* 0x0002a40007327890 */ /* 0x000fe4000fffe030 */
[----:B------:R-:W-:Y:S02]  /*1bb0*/  UIADD3 UR60, UPT, UPT, UR57, -UR56, URZ ;  /* 0x80000038393c7290 */ /* 0x000fe4000fffe0ff */
[----:B------:R-:W-:-:S02]  /*1bc0*/  UIADD3 UR49, UPT, UPT, UR4, 0x1, URZ ;  /* 0x0000000104317890 */ /* 0x000fc4000fffe0ff */
[----:B------:R-:W-:Y:S01]  /*1bd0*/  UIADD3 UR58, UPT, UPT, -UR4, URZ, URZ ;  /* 0x000000ff043a7290 */ /* 0x000fe2000fffe1ff */
[----:B-12-4-:R-:W-:-:S11]  /*1be0*/  UMOV UR14, URZ ;  /* 0x000000ff000e7c82 */ /* 0x016fd60008000000 */
.L_x_47:
[----:B-1----:R-:W1:Y:S02]  /*1bf0*/  S2UR UR4, SR_CgaCtaId ;  /* 0x00000000000479c3 */ /* 0x002e640000008800 */
[----:B-1----:R-:W-:-:S09]  /*1c00*/  UISETP.NE.AND UP0, UPT, UR4, URZ, UPT ;  /* 0x000000ff0400728c */ /* 0x002fd2000bf05270 */
[----:B---3--:R-:W-:Y:S05]  /*1c10*/  BRA.U UP0, `(.L_x_24) ;  /* 0x0000000100287547 */ /* 0x008fea000b800000 */
[----:B------:R-:W-:Y:S02]  /*1c20*/  LEA R0, R9, UR7, 0x3 ;  /* 0x0000000709007c11 */ /* 0x000fe4000f8e18ff */
[----:B------:R-:W-:-:S04]  /*1c30*/  SHF.L.U32 R3, R8, 0x1f, RZ ;  /* 0x0000001f08037819 */ /* 0x000fc800000006ff */
[----:B------:R-:W1:Y:S02]  /*1c40*/  SYNCS.PHASECHK.TRANS64.TRYWAIT P0, [R0+URZ+0x120], R3 ;  /* 0x00012003000075a7 */ /* 0x000e6400080011ff */
[----:B-1----:R-:W-:Y:S05]  /*1c50*/  @!P0 BRA `(.L_x_25) ;  /* 0x0000007400948947 */ /* 0x002fea0003800000 */
.L_x_143:
[----:B------:R2:W-:Y:S01]  /*1c60*/  SYNCS.ARRIVE.TRANS64.A1T0 RZ, [R0+URZ+0x110], RZ ;  /* 0x000110ff00ff79a7 */ /* 0x0005e200081000ff */
[----:B------:R-:W-:-:S05]  /*1c70*/  VIADD R9, R9, 0x1 ;  /* 0x0000000109097836 */ /* 0x000fca0000000000 */
[----:B------:R-:W-:-:S04]  /*1c80*/  ISETP.NE.AND P0, PT, R9, 0x2, PT ;  /* 0x000000020900780c */ /* 0x000fc80003f05270 */
[----:B-1----:R-:W-:Y:S02]  /*1c90*/  SEL R3, RZ, 0x1, P0 ;  /* 0x00000001ff037807 */ /* 0x002fe40000000000 */
[----:B------:R-:W-:Y:S02]  /*1ca0*/  SEL R9, R9, RZ, P0 ;  /* 0x000000ff09097207 */ /* 0x000fe40000000000 */
[----:B------:R-:W-:Y:S02]  /*1cb0*/  LOP3.LUT R8, R8, R3, RZ, 0x3c, !PT ;  /* 0x0000000308087212 */ /* 0x000fe400078e3cff */
.L_x_24:
[----:B------:R-:W-:Y:S01]  /*1cc0*/  ULEA UR4, UR14, UR7, 0x3 ;  /* 0x000000070e047291 */ /* 0x000fe2000f8e18ff */
[----:B--2---:R-:W-:Y:S01]  /*1cd0*/  SHF.L.U32 R0, R12, 0x1f, RZ ;  /* 0x0000001f0c007819 */ /* 0x004fe200000006ff */
[----:B------:R-:W-:Y:S02]  /*1ce0*/  UISETP.GE.U32.AND UP0, UPT, UR61, 0xff, UPT ;  /* 0x000000ff3d00788c */ /* 0x000fe4000bf06070 */
[----:B------:R-:W-:Y:S02]  /*1cf0*/  ULEA.HI UR11, UR26, UR26, URZ, 0x1 ;  /* 0x0000001a1a0b7291 */ /* 0x000fe4000f8f08ff */
[----:B------:R-:W-:Y:S02]  /*1d00*/  ULEA UR43, UR26, UR59, 0x6 ;  /* 0x0000003b1a2b7291 */ /* 0x000fe4000f8e30ff */
[----:B------:R-:W-:Y:S01]  /*1d10*/  USHF.R.S32.HI UR11, URZ, 0x1, UR11 ;  /* 0x00000001ff0b7899 */ /* 0x000fe2000801140b */
[----:B------:R1:W2:Y:S01]  /*1d20*/  SYNCS.PHASECHK.TRANS64.TRYWAIT P1, [UR4+0x48], R0 ;  /* 0x00004800ff0075a7 */ /* 0x0002a20008021104 */
[----:B------:R-:W-:Y:S01]  /*1d30*/  ULEA.HI UR4, UR27, UR27, URZ, 0x1 ;  /* 0x0000001b1b047291 */ /* 0x000fe2000f8f08ff */
[----:B------:R-:W-:-:S03]  /*1d40*/  UMOV UR20, URZ ;  /* 0x000000ff00147c82 */ /* 0x000fc60008000000 */
[----:B------:R-:W-:Y:S02]  /*1d50*/  USHF.L.U32 UR5, UR4, 0x7, URZ ;  /* 0x0000000704057899 */ /* 0x000fe400080006ff */
[----:B------:R-:W-:Y:S02]  /*1d60*/  ULOP3.LUT UR27, UR4, 0xfffffffe, URZ, 0xc0, !UPT ;  /* 0xfffffffe041b7892 */ /* 0x000fe4000f8ec0ff */
[----:B------:R-:W-:Y:S02]  /*1d70*/  ULOP3.LUT UR5, UR5, 0xffffff00, URZ, 0xc0, !UPT ;  /* 0xffffff0005057892 */ /* 0x000fe4000f8ec0ff */
[----:B------:R-:W-:Y:S02]  /*1d80*/  ULOP3.LUT UR27, UR27, 0x1, UR62, 0xf8, !UPT ;  /* 0x000000011b1b7892 */ /* 0x000fe4000f8ef83e */
[----:B------:R-:W-:Y:S01]  /*1d90*/  ULEA UR35, UR63, UR5, 0x7 ;  /* 0x000000053f237291 */ /* 0x000fe2000f8e38ff */
[----:B------:R-:W-:Y:S11]  /*1da0*/  BRA.U !UP0, `(.L_x_26) ;  /* 0x0000000508247547 */ /* 0x000ff6000b800000 */
[----:B------:R-:W-:Y:S01]  /*1db0*/  UMOV UR15, UR58 ;  /* 0x0000003a000f7c82 */ /* 0x000fe20008000000 */
[----:B------:R-:W-:Y:S01]  /*1dc0*/  UMOV UR4, UR14 ;  /* 0x0000000e00047c82 */ /* 0x000fe20008000000 */
[----:B------:R-:W-:Y:S01]  /*1dd0*/  UMOV UR28, 0xffffffff ;  /* 0xffffffff001c7882 */ /* 0x000fe20000000000 */
[----:B------:R-:W-:-:S05]  /*1de0*/  UMOV UR34, URZ ;  /* 0x000000ff00227c82 */ /* 0x000fca0008000000 */
.L_x_34:
[----:B------:R-:W-:Y:S01]  /*1df0*/  ULEA UR5, UR4, UR7, 0x3 ;  /* 0x0000000704057291 */ /* 0x000fe2000f8e18ff */
[----:B--2---:R-:W-:Y:S01]  /*1e00*/  @P4 MOV R2, 0xa800 ;  /* 0x0000a80000024802 */ /* 0x004fe20000000f00 */
[----:B--23--:R-:W-:Y:S10]  /*1e10*/  @P1 BRA `(.L_x_27) ;  /* 0x00000000000c1947 */ /* 0x00cff40003800000 */
[----:B------:R-:W-:-:S04]  /*1e20*/  SHF.L.U32 R3, R12, 0x1f, RZ ;  /* 0x0000001f0c037819 */ /* 0x000fc800000006ff */
[----:B------:R-:W2:Y:S02]  /*1e30*/  SYNCS.PHASECHK.TRANS64.TRYWAIT P0, [UR5+0x48], R3 ;  /* 0x00004803ff0075a7 */ /* 0x000ea40008001105 */
[----:B--2---:R-:W-:Y:S05]  /*1e40*/  @!P0 BRA `(.L_x_28) ;  /* 0x00000074002c8947 */ /* 0x004fea0003800000 */
.L_x_27:
[----:B------:R2:W-:Y:S01]  /*1e50*/  @P4 SYNCS.ARRIVE.TRANS64 RZ, [UR5], R2 ;  /* 0x00000002ffff49a7 */ /* 0x0005e20008000005 */
[----:B------:R-:W-:Y:S02]  /*1e60*/  ULOP3.LUT UR6, UR38, 0x2, URZ, 0xfc, !UPT ;  /* 0x0000000226067892 */ /* 0x000fe4000f8efcff */
[----:B------:R-:W-:Y:S02]  /*1e70*/  UIADD3 UR15, UPT, UPT, UR15, 0x1, URZ ;  /* 0x000000010f0f7890 */ /* 0x000fe4000fffe0ff */
[----:B------:R-:W-:Y:S02]  /*1e80*/  UISETP.NE.AND UP0, UPT, UR6, 0x2, UPT ;  /* 0x000000020600788c */ /* 0x000fe4000bf05270 */
[----:B------:R-:W-:Y:S02]  /*1e90*/  UIADD3 UR28, UPT, UPT, UR28, 0x1, URZ ;  /* 0x000000011c1c7890 */ /* 0x000fe4000fffe0ff */
[----:B------:R-:W-:-:S05]  /*1ea0*/  UISETP.NE.AND UP4, UPT, UR15, 0x1, UPT ;  /* 0x000000010f00788c */ /* 0x000fca000bf85270 */
[----:B------:R-:W-:Y:S05]  /*1eb0*/  BRA.U UP0, `(.L_x_29) ;  /* 0x0000000100047547 */ /* 0x000fea000b800000 */
[----:B------:R-:W-:Y:S05]  /*1ec0*/  BPT.TRAP 0x1 ;  /* 0x000000040000795c */ /* 0x000fea0000300000 */
.L_x_29:
[----:B------:R-:W-:Y:S04]  /*1ed0*/  BSSY.RECONVERGENT B0, `(.L_x_30) ;  /* 0x0000003000007945 */ /* 0x000fe80003800200 */
[----:B------:R-:W-:Y:S05]  /*1ee0*/  @!P3 BRA `(.L_x_31) ;  /* 0x000000000004b947 */ /* 0x000fea0003800000 */
[----:B------:R-:W-:Y:S05]  /*1ef0*/  BPT.TRAP 0x1 ;  /* 0x000000040000795c */ /* 0x000fea0000300000 */
.L_x_31:
[----:B------:R-:W-:Y:S05]  /*1f00*/  BSYNC.RECONVERGENT B0 ;  /* 0x0000000000007941 */ /* 0x000fea0003800200 */
.L_x_30:
[----:B------:R-:W-:Y:S01]  /*1f10*/  UIADD3 UR6, UPT, UPT, UR4, 0x1, URZ ;  /* 0x0000000104067890 */ /* 0x000fe2000fffe0ff */
[----:B------:R-:W-:Y:S01]  /*1f20*/  BSSY.RECONVERGENT B0, `(.L_x_32) ;  /* 0x000002d000007945 */ /* 0x000fe20003800200 */
[----:B------:R-:W-:Y:S02]  /*1f30*/  ELECT P0, URZ, PT ;  /* 0x0000000000ff782f */ /* 0x000fe40003800000 */
[----:B------:R-:W-:-:S04]  /*1f40*/  UISETP.NE.AND UP0, UPT, UR6, 0x9, UPT ;  /* 0x000000090600788c */ /* 0x000fc8000bf05270 */
[----:B------:R-:W-:Y:S02]  /*1f50*/  USEL UR8, URZ, 0x1, UP0 ;  /* 0x00000001ff087887 */ /* 0x000fe40008000000 */
[----:B------:R-:W-:-:S04]  /*1f60*/  USEL UR14, UR6, URZ, UP0 ;  /* 0x000000ff060e7287 */ /* 0x000fc80008000000 */
[----:B------:R-:W-:Y:S01]  /*1f70*/  ULEA UR6, UR14, UR7, 0x3 ;  /* 0x000000070e067291 */ /* 0x000fe2000f8e18ff */
[----:B------:R-:W-:-:S04]  /*1f80*/  LOP3.LUT R12, R12, UR8, RZ, 0x3c, !PT ;  /* 0x000000080c0c7c12 */ /* 0x000fc8000f8e3cff */
[----:B-1----:R-:W-:-:S04]  /*1f90*/  SHF.L.U32 R0, R12, 0x1f, RZ ;  /* 0x0000001f0c007819 */ /* 0x002fc800000006ff */
[----:B------:R1:W3:Y:S01]  /*1fa0*/  SYNCS.PHASECHK.TRANS64.TRYWAIT P1, [UR6+0x48], R0 ;  /* 0x00004800ff0075a7 */ /* 0x0002e20008021106 */
[----:B------:R-:W-:Y:S05]  /*1fb0*/  @!P0 BRA `(.L_x_33) ;  /* 0x00000000008c8947 */ /* 0x000fea0003800000 */
[----:B------:R-:W-:Y:S02]  /*1fc0*/  USHF.L.U32 UR24, UR4, 0x9, URZ ;  /* 0x0000000904187899 */ /* 0x000fe400080006ff */
[----:B------:R-:W-:Y:S02]  /*1fd0*/  ULEA UR32, UR4, UR7, 0xe ;  /* 0x0000000704207291 */ /* 0x000fe4000f8e70ff */
[----:B------:R-:W-:Y:S02]  /*1fe0*/  UIADD3 UR22, UP3, UPT, UR30, 0x80, URZ ;  /* 0x000000801e167890 */ /* 0x000fe4000ff7e0ff */
[----:B------:R-:W-:Y:S02]  /*1ff0*/  ULEA UR40, UR4, UR48, 0xc ;  /* 0x0000003004287291 */ /* 0x000fe4000f8e60ff */
[----:B------:R-:W-:Y:S02]  /*2000*/  UIADD3 UR20, UP2, UPT, UR30, 0x180, URZ ;  /* 0x000001801e147890 */ /* 0x000fe4000ff5e0ff */
[----:B------:R-:W-:-:S02]  /*2010*/  UIADD3 UR18, UP1, UPT, UR30, 0x280, URZ ;  /* 0x000002801e127890 */ /* 0x000fc4000ff3e0ff */
[----:B------:R-:W-:Y:S02]  /*2020*/  UIADD3 UR16, UP0, UPT, UR30, 0x380, URZ ;  /* 0x000003801e107890 */ /* 0x000fe4000ff1e0ff */
[----:B------:R-:W-:Y:S02]  /*2030*/  ULOP3.LUT UR8, UR24, UR37, URZ, 0xfc, !UPT ;  /* 0x0000002518087292 */ /* 0x000fe4000f8efcff */
[----:B------:R-:W-:Y:S02]  /*2040*/  ULOP3.LUT UR33, UR5, 0xfefffff8, URZ, 0xc0, !UPT ;  /* 0xfefffff805217892 */ /* 0x000fe4000f8ec0ff */
[----:B------:R-:W-:Y:S02]  /*2050*/  UIADD3.X UR23, UPT, UPT, URZ, UR31, URZ, UP3, !UPT ;  /* 0x0000001fff177290 */ /* 0x000fe40009ffe4ff */
[----:B------:R-:W-:Y:S02]  /*2060*/  UIADD3 UR32, UPT, UPT, UR32, 0x6400, URZ ;  /* 0x0000640020207890 */ /* 0x000fe4000fffe0ff */
[----:B------:R-:W-:-:S02]  /*2070*/  UIADD3.X UR21, UPT, UPT, URZ, UR31, URZ, UP2, !UPT ;  /* 0x0000001fff157290 */ /* 0x000fc400097fe4ff */
[----:B------:R-:W-:Y:S02]  /*2080*/  UIADD3 UR40, UPT, UPT, UR7, 0x2a400, UR40 ;  /* 0x0002a40007287890 */ /* 0x000fe4000fffe028 */
[----:B------:R-:W-:Y:S02]  /*2090*/  UPRMT UR6, URZ, 0x5410, UR39 ;  /* 0x00005410ff067896 */ /* 0x000fe40008000027 */
[----:B------:R-:W-:Y:S02]  /*20a0*/  UIADD3.X UR19, UPT, UPT, URZ, UR31, URZ, UP1, !UPT ;  /* 0x0000001fff137290 */ /* 0x000fe40008ffe4ff */
[----:B------:R-:W-:Y:S02]  /*20b0*/  UIADD3 UR24, UPT, UPT, UR7, 0x33400, UR24 ;  /* 0x0003340007187890 */ /* 0x000fe4000fffe018 */
[----:B------:R-:W-:Y:S02]  /*20c0*/  UIADD3.X UR17, UPT, UPT, URZ, UR31, URZ, UP0, !UPT ;  /* 0x0000001fff117290 */ /* 0x000fe400087fe4ff */
[----:B------:R-:W-:Y:S01]  /*20d0*/  UIADD3 UR8, UPT, UPT, UR7, 0x34600, UR8 ;  /* 0x0003460007087890 */ /* 0x000fe2000fffe008 */
[----:B------:R-:W-:Y:S01]  /*20e0*/  UMOV UR46, 0x0 ;  /* 0x00000000002e7882 */ /* 0x000fe20000000000 */
[----:B------:R-:W-:Y:S01]  /*20f0*/  UMOV UR47, 0x10000000 ;  /* 0x10000000002f7882 */ /* 0x000fe20000000000 */
[----:B------:R-:W-:Y:S01]  /*2100*/  UMOV UR42, UR34 ;  /* 0x00000022002a7c82 */ /* 0x000fe20008000000 */
[----:B------:R-:W-:Y:S01]  /*2110*/  UMOV UR44, UR36 ;  /* 0x00000024002c7c82 */ /* 0x000fe20008000000 */
[----:B------:R-:W-:Y:S01]  /*2120*/  UMOV UR41, UR33 ;  /* 0x0000002100297c82 */ /* 0x000fe20008000000 */
[----:B------:R-:W-:Y:S01]  /*2130*/  UMOV UR26, URZ ;  /* 0x000000ff001a7c82 */ /* 0x000fe20008000000 */
[----:B------:R-:W-:Y:S01]  /*2140*/  UMOV UR29, UR36 ;  /* 0x00000024001d7c82 */ /* 0x000fe20008000000 */
[----:B------:R-:W-:Y:S01]  /*2150*/  UMOV UR25, UR33 ;  /* 0x0000002100197c82 */ /* 0x000fe20008000000 */
[----:B------:R4:W-:Y:S01]  /*2160*/  UTMALDG.3D.2CTA [UR32], [UR22], desc[UR46] ;  /* 0x00002e20160075b4 */ /* 0x0009e20008211000 */
[----:B------:R-:W-:Y:S01]  /*2170*/  UMOV UR53, 0xff0000 ;  /* 0x00ff000000357882 */ /* 0x000fe20000000000 */
[----:B------:R-:W-:Y:S01]  /*2180*/  UMOV UR12, UR28 ;  /* 0x0000001c000c7c82 */ /* 0x000fe20008000000 */
[----:B------:R-:W-:Y:S01]  /*2190*/  UMOV UR13, UR36 ;  /* 0x00000024000d7c82 */ /* 0x000fe20008000000 */
[----:B------:R-:W-:Y:S01]  /*21a0*/  UMOV UR9, UR33 ;  /* 0x0000002100097c82 */ /* 0x000fe20008000000 */
[----:B------:R4:W-:Y:S01]  /*21b0*/  UTMALDG.3D.MULTICAST.2CTA [UR40], [UR20], UR6, desc[UR46] ;  /* 0x00002e28140073b4 */ /* 0x0009e20008211806 */
[----:B------:R4:W-:Y:S01]  /*21c0*/  UTMALDG.4D.2CTA [UR24], [UR18], desc[UR46] ;  /* 0x00002e18120075b4 */ /* 0x0009e20008219000 */
[----:B------:R4:W-:Y:S02]  /*21d0*/  UTMALDG.4D.MULTICAST.2CTA [UR8], [UR16], UR53, desc[UR46] ;  /* 0x00002e08100073b4 */ /* 0x0009e40008219835 */
[----:B----4-:R-:W-:Y:S01]  /*21e0*/  NOP ;  /* 0x0000000000007918 */ /* 0x010fe20000000000 */
.L_x_33:
[----:B------:R-:W-:Y:S05]  /*21f0*/  BSYNC.RECONVERGENT B0 ;  /* 0x0000000000007941 */ /* 0x000fea0003800200 */
.L_x_32:
[----:B------:R-:W-:Y:S01]  /*2200*/  UIADD3 UR34, UPT, UPT, UR34, 0x80, URZ ;  /* 0x0000008022227890 */ /* 0x000fe2000fffe0ff */
[----:B------:R-:W-:Y:S01]  /*2210*/  UMOV UR4, UR14 ;  /* 0x0000000e00047c82 */ /* 0x000fe20008000000 */
[----:B------:R-:W-:Y:S01]  /*2220*/  UMOV UR20, UR49 ;  /* 0x0000003100147c82 */ /* 0x000fe20008000000 */
[----:B------:R-:W-:Y:S09]  /*2230*/  BRA.U UP4, `(.L_x_34) ;  /* 0xfffffff904ec7547 */ /* 0x000ff2000b83ffff */
.L_x_26:
[----:B------:R-:W-:Y:S01]  /*2240*/  ULEA UR4, UR14, UR7, 0x3 ;  /* 0x000000070e047291 */ /* 0x000fe2000f8e18ff */
[----:B-1----:R-:W-:Y:S01]  /*2250*/  SHF.L.U32 R0, R12, 0x1f, RZ ;  /* 0x0000001f0c007819 */ /* 0x002fe200000006ff */
[----:B------:R-:W-:Y:S01]  /*2260*/  @!P2 SYNCS.ARRIVE.TRANS64.A1T0 RZ, [UR7+0xc8], RZ ;  /* 0x0000c8ffffffa9a7 */ /* 0x000fe20008100007 */
[----:B------:R-:W-:-:S06]  /*2270*/  UISETP.GT.AND UP0, UPT, UR57, UR56, UPT ;  /* 0x000000383900728c */ /* 0x000fcc000bf04270 */
[----:B--23--:R1:W2:Y:S03]  /*2280*/  SYNCS.PHASECHK.TRANS64.TRYWAIT P1, [UR4+0x48], R0 ;  /* 0x00004800ff0075a7 */ /* 0x00c2a60008021104 */
[----:B------:R-:W-:Y:S05]  /*2290*/  BRA.U !UP0, `(.L_x_35) ;  /* 0x0000000508147547 */ /* 0x000fea000b800000 */
[----:B------:R-:W-:Y:S01]  /*22a0*/  UIADD3 UR15, UPT, UPT, UR60, UR20, URZ ;  /* 0x000000143c0f7290 */ /* 0x000fe2000fffe0ff */
[----:B------:R-:W-:-:S11]  /*22b0*/  UMOV UR5, UR14 ;  /* 0x0000000e00057c82 */ /* 0x000fd60008000000 */
.L_x_43:
[----:B------:R-:W-:Y:S01]  /*22c0*/  ULEA UR6, UR5, UR7, 0x3 ;  /* 0x0000000705067291 */ /* 0x000fe2000f8e18ff */
[----:B--2---:R-:W-:Y:S01]  /*22d0*/  @P4 MOV R2, 0xa800 ;  /* 0x0000a80000024802 */ /* 0x004fe20000000f00 */
[----:B--23--:R-:W-:Y:S10]  /*22e0*/  @P1 BRA `(.L_x_36) ;  /* 0x00000000000c1947 */ /* 0x00cff40003800000 */
[----:B------:R-:W-:-:S04]  /*22f0*/  SHF.L.U32 R3, R12, 0x1f, RZ ;  /* 0x0000001f0c037819 */ /* 0x000fc800000006ff */
[----:B------:R-:W2:Y:S02]  /*2300*/  SYNCS.PHASECHK.TRANS64.TRYWAIT P0, [UR6+0x48], R3 ;  /* 0x00004803ff0075a7 */ /* 0x000ea40008001106 */
[----:B--2---:R-:W-:Y:S05]  /*2310*/  @!P0 BRA `(.L_x_37) ;  /* 0x0000007000108947 */ /* 0x004fea0003800000 */
.L_x_36:
[----:B------:R2:W-:Y:S01]  /*2320*/  @P4 SYNCS.ARRIVE.TRANS64 RZ, [UR6], R2 ;  /* 0x00000002ffff49a7 */ /* 0x0005e20008000006 */
[----:B------:R-:W-:-:S04]  /*2330*/  ULOP3.LUT UR4, UR38, 0x2, URZ, 0xfc, !UPT ;  /* 0x0000000226047892 */ /* 0x000fc8000f8efcff */
[----:B------:R-:W-:-:S09]  /*2340*/  UISETP.NE.AND UP0, UPT, UR4, 0x2, UPT ;  /* 0x000000020400788c */ /* 0x000fd2000bf05270 */
[----:B------:R-:W-:Y:S05]  /*2350*/  BRA.U UP0, `(.L_x_38) ;  /* 0x0000000100047547 */ /* 0x000fea000b800000 */
[----:B------:R-:W-:Y:S05]  /*2360*/  BPT.TRAP 0x1 ;  /* 0x000000040000795c */ /* 0x000fea0000300000 */
.L_x_38:
[----:B------:R-:W-:Y:S04]  /*2370*/  BSSY.RECONVERGENT B0, `(.L_x_39) ;  /* 0x0000003000007945 */ /* 0x000fe80003800200 */
[----:B------:R-:W-:Y:S05]  /*2380*/  @!P3 BRA `(.L_x_40) ;  /* 0x000000000004b947 */ /* 0x000fea0003800000 */
[----:B------:R-:W-:Y:S05]  /*2390*/  BPT.TRAP 0x1 ;  /* 0x000000040000795c */ /* 0x000fea0000300000 */
.L_x_40:
[----:B------:R-:W-:Y:S05]  /*23a0*/  BSYNC.RECONVERGENT B0 ;  /* 0x0000000000007941 */ /* 0x000fea0003800200 */
.L_x_39:
        /* <DEDUP_REMOVED lines=11> */
[----:B------:R-:W-:Y:S02]  /*2460*/  ULEA UR32, UR5, UR7, 0xe ;  /* 0x0000000705207291 */ /* 0x000fe4000f8e70ff */
[----:B------:R-:W-:Y:S02]  /*2470*/  UIADD3 UR22, UP3, UPT, UR30, 0x80, URZ ;  /* 0x000000801e167890 */ /* 0x000fe4000ff7e0ff */
[----:B------:R-:W-:Y:S02]  /*2480*/  USHF.L.U32 UR16, UR5, 0x9, URZ ;  /* 0x0000000905107899 */ /* 0x000fe400080006ff */
[----:B------:R-:W-:Y:S02]  /*2490*/  UIADD3 UR12, UP2, UPT, UR30, 0x180, URZ ;  /* 0x000001801e0c7890 */ /* 0x000fe4000ff5e0ff */
[----:B------:R-:W-:Y:S02]  /*24a0*/  UIADD3 UR28, UP1, UPT, UR30, 0x280, URZ ;  /* 0x000002801e1c7890 */ /* 0x000fe4000ff3e0ff */
[----:B------:R-:W-:-:S02]  /*24b0*/  UIADD3 UR24, UP0, UPT, UR30, 0x380, URZ ;  /* 0x000003801e187890 */ /* 0x000fc4000ff1e0ff */
[----:B------:R-:W-:Y:S02]  /*24c0*/  USHF.L.U32 UR34, UR20, 0x7, URZ ;  /* 0x0000000714227899 */ /* 0x000fe400080006ff */
[----:B------:R-:W-:Y:S02]  /*24d0*/  ULOP3.LUT UR33, UR6, 0xfefffff8, URZ, 0xc0, !UPT ;  /* 0xfefffff806217892 */ /* 0x000fe4000f8ec0ff */
[----:B------:R-:W-:Y:S02]  /*24e0*/  UIADD3.X UR23, UPT, UPT, URZ, UR31, URZ, UP3, !UPT ;  /* 0x0000001fff177290 */ /* 0x000fe40009ffe4ff */
[----:B------:R-:W-:Y:S02]  /*24f0*/  UIADD3 UR32, UPT, UPT, UR32, 0x6400, URZ ;  /* 0x0000640020207890 */ /* 0x000fe4000fffe0ff */
[----:B------:R-:W-:Y:S02]  /*2500*/  ULOP3.LUT UR8, UR16, UR37, URZ, 0xfc, !UPT ;  /* 0x0000002510087292 */ /* 0x000fe4000f8efcff */
[----:B------:R-:W-:-:S02]  /*2510*/  ULEA UR40, UR5, UR50, 0xc ;  /* 0x0000003205287291 */ /* 0x000fc4000f8e60ff */
[----:B------:R-:W-:Y:S02]  /*2520*/  UIADD3.X UR13, UPT, UPT, URZ, UR31, URZ, UP2, !UPT ;  /* 0x0000001fff0d7290 */ /* 0x000fe400097fe4ff */
[----:B------:R-:W-:Y:S02]  /*2530*/  UPRMT UR4, URZ, 0x5410, UR39 ;  /* 0x00005410ff047896 */ /* 0x000fe40008000027 */
[----:B------:R-:W-:Y:S02]  /*2540*/  UIADD3.X UR29, UPT, UPT, URZ, UR31, URZ, UP1, !UPT ;  /* 0x0000001fff1d7290 */ /* 0x000fe40008ffe4ff */
[----:B------:R-:W-:Y:S02]  /*2550*/  UIADD3 UR16, UPT, UPT, UR7, 0x33400, UR16 ;  /* 0x0003340007107890 */ /* 0x000fe4000fffe010 */
[----:B------:R-:W-:Y:S02]  /*2560*/  UIADD3 UR8, UPT, UPT, UR7, 0x34600, UR8 ;  /* 0x0003460007087890 */ /* 0x000fe4000fffe008 */
[----:B------:R-:W-:Y:S01]  /*2570*/  UIADD3.X UR25, UPT, UPT, URZ, UR31, URZ, UP0, !UPT ;  /* 0x0000001fff197290 */ /* 0x000fe200087fe4ff */
[----:B------:R-:W-:Y:S01]  /*2580*/  UMOV UR46, 0x0 ;  /* 0x00000000002e7882 */ /* 0x000fe20000000000 */
[----:B------:R-:W-:Y:S01]  /*2590*/  UMOV UR47, 0x10000000 ;  /* 0x10000000002f7882 */ /* 0x000fe20000000000 */
[----:B------:R-:W-:Y:S01]  /*25a0*/  UMOV UR44, UR36 ;  /* 0x00000024002c7c82 */ /* 0x000fe20008000000 */
[----:B------:R-:W-:Y:S01]  /*25b0*/  UMOV UR41, UR33 ;  /* 0x0000002100297c82 */ /* 0x000fe20008000000 */
[----:B------:R-:W-:Y:S01]  /*25c0*/  UMOV UR42, UR34 ;  /* 0x00000022002a7c82 */ /* 0x000fe20008000000 */
[----:B------:R-:W-:Y:S01]  /*25d0*/  UTMALDG.3D.2CTA [UR32], [UR22], desc[UR46] ;  /* 0x00002e20160075b4 */ /* 0x000fe20008211000 */
[----:B------:R-:W-:Y:S01]  /*25e0*/  UMOV UR18, URZ ;  /* 0x000000ff00127c82 */ /* 0x000fe20008000000 */
[----:B------:R-:W-:Y:S01]  /*25f0*/  UMOV UR19, UR27 ;  /* 0x0000001b00137c82 */ /* 0x000fe20008000000 */
[----:B------:R-:W-:Y:S01]  /*2600*/  UMOV UR21, UR36 ;  /* 0x0000002400157c82 */ /* 0x000fe20008000000 */
[----:B------:R-:W-:Y:S01]  /*2610*/  UMOV UR17, UR33 ;  /* 0x0000002100117c82 */ /* 0x000fe20008000000 */
[----:B------:R-:W-:Y:S01]  /*2620*/  UMOV UR26, 0xff0000 ;  /* 0x00ff0000001a7882 */ /* 0x000fe20000000000 */
[----:B------:R-:W-:Y:S01]  /*2630*/  UMOV UR9, UR33 ;  /* 0x0000002100097c82 */ /* 0x000fe20008000000 */
[----:B------:R4:W-:Y:S01]  /*2640*/  UTMALDG.3D.MULTICAST.2CTA [UR40], [UR12], UR4, desc[UR46] ;  /* 0x00002e280c0073b4 */ /* 0x0009e20008211804 */
[----:B------:R1:W-:Y:S01]  /*2650*/  UTMALDG.4D.2CTA [UR16], [UR28], desc[UR46] ;  /* 0x00002e101c0075b4 */ /* 0x0003e20008219000 */
[----:B----4-:R-:W-:Y:S01]  /*2660*/  UMOV UR12, UR20 ;  /* 0x00000014000c7c82 */ /* 0x010fe20008000000 */
[----:B------:R-:W-:-:S02]  /*2670*/  UMOV UR13, UR36 ;  /* 0x00000024000d7c82 */ /* 0x000fc40008000000 */
[----:B------:R1:W-:Y:S02]  /*2680*/  UTMALDG.4D.MULTICAST.2CTA [UR8], [UR24], UR26, desc[UR46] ;  /* 0x00002e08180073b4 */ /* 0x0003e4000821981a */
[----:B-1----:R-:W-:Y:S01]  /*2690*/  NOP ;  /* 0x0000000000007918 */ /* 0x002fe20000000000 */
.L_x_42:
[----:B------:R-:W-:Y:S05]  /*26a0*/  BSYNC.RECONVERGENT B0 ;  /* 0x0000000000007941 */ /* 0x000fea0003800200 */
.L_x_41:
[----:B------:R-:W-:Y:S01]  /*26b0*/  UIADD3 UR20, UPT, UPT, UR20, 0x1, URZ ;  /* 0x0000000114147890 */ /* 0x000fe2000fffe0ff */
[----:B------:R-:W-:-:S03]  /*26c0*/  UMOV UR5, UR14 ;  /* 0x0000000e00057c82 */ /* 0x000fc60008000000 */
[----:B------:R-:W-:-:S09]  /*26d0*/  UISETP.NE.AND UP0, UPT, UR20, UR15, UPT ;  /* 0x0000000f1400728c */ /* 0x000fd2000bf05270 */
[----:B------:R-:W-:Y:S05]  /*26e0*/  BRA.U UP0, `(.L_x_43) ;  /* 0xfffffff900f47547 */ /* 0x000fea000b83ffff */
.L_x_35:
[C---:B------:R-:W-:Y:S01]  /*26f0*/  LEA R3, R11.reuse, UR7, 0x3 ;  /* 0x000000070b037c11 */ /* 0x040fe2000f8e18ff */
[----:B------:R-:W-:Y:S01]  /*2700*/  NOP ;  /* 0x0000000000007918 */ /* 0x000fe20000000000 */
[----:B-1----:R-:W-:Y:S02]  /*2710*/  SHF.L.U32 R0, R10, 0x1f, RZ ;  /* 0x0000001f0a007819 */ /* 0x002fe400000006ff */
[----:B------:R-:W-:Y:S02]  /*2720*/  LEA R5, R11, UR7, 0x4 ;  /* 0x000000070b057c11 */ /* 0x000fe4000f8e20ff */
[----:B------:R-:W1:Y:S02]  /*2730*/  SYNCS.PHASECHK.TRANS64.TRYWAIT P0, [R3+URZ+0xd0], R0 ;  /* 0x0000d000030075a7 */ /* 0x000e6400080011ff */
[----:B-1----:R-:W-:Y:S05]  /*2740*/  @!P0 BRA `(.L_x_44) ;  /* 0x0000006c001c8947 */ /* 0x002fea0003800000 */
.L_x_146:
[----:B------:R-:W4:Y:S01]  /*2750*/  LDS.128 R4, [R5+0x140] ;  /* 0x0001400005047984 */ /* 0x000f220000000c00 */
[----:B------:R-:W-:Y:S01]  /*2760*/  UISETP.GE.AND UP0, UPT, UR45, 0x1, UPT ;  /* 0x000000012d00788c */ /* 0x000fe2000bf06270 */
[----:B------:R-:W-:Y:S01]  /*2770*/  @!PT LDS RZ, [RZ] ;  /* 0x00000000fffff984 */ /* 0x000fe20000000800 */
[----:B------:R-:W-:Y:S01]  /*2780*/  @!PT LDS RZ, [RZ] ;  /* 0x00000000fffff984 */ /* 0x000fe20000000800 */
[----:B------:R-:W-:Y:S01]  /*2790*/  @!PT LDS RZ, [RZ] ;  /* 0x00000000fffff984 */ /* 0x000fe20000000800 */
[----:B------:R-:W-:Y:S01]  /*27a0*/  @!PT LDS RZ, [RZ] ;  /* 0x00000000fffff984 */ /* 0x000fe20000000800 */
[----:B------:R1:W-:Y:S06]  /*27b0*/  MEMBAR.ALL.CTA ;  /* 0x0000000000007992 */ /* 0x0003ec0000008000 */
[----:B-1----:R-:W1:Y:S01]  /*27c0*/  FENCE.VIEW.ASYNC.S ;  /* 0x00000000000073c6 */ /* 0x002e620000000000 */
[----:B----4-:R-:W-:-:S13]  /*27d0*/  LOP3.LUT P0, RZ, R6, 0x1, RZ, 0xc0, !PT ;  /* 0x0000000106ff7812 */ /* 0x010fda000780c0ff */
[----:B-1----:R-:W-:Y:S01]  /*27e0*/  VOTEU.ANY UP1, P0 ;  /* 0x0000000000ff7886 */ /* 0x002fe20000020100 */
[----:B------:R-:W-:-:S13]  /*27f0*/  PLOP3.LUT P0, PT, PT, PT, UP1, 0x80, 0x8 ;  /* 0x000000000008781c */ /* 0x000fda0003f0f018 */
[----:B------:R-:W-:Y:S02]  /*2800*/  @P0 LOP3.LUT R0, R5, 0xffff, RZ, 0xc0, !PT ;  /* 0x0000ffff05000812 */ /* 0x000fe400078ec0ff */
[----:B--2---:R-:W-:Y:S02]  /*2810*/  @P0 MOV R2, R4 ;  /* 0x0000000400020202 */ /* 0x004fe40000000f00 */
[----:B------:R-:W-:Y:S01]  /*2820*/  @P0 R2UR UR5, R0 ;  /* 0x00000000000502ca */ /* 0x000fe200000e0000 */
[----:B------:R-:W-:Y:S01]  /*2830*/  VIADD R0, R3, 0xe0 ;  /* 0x000000e003007836 */ /* 0x000fe20000000000 */
[----:B------:R-:W-:Y:S02]  /*2840*/  @P0 SHF.R.U32.HI R4, RZ, 0x10, R5 ;  /* 0x00000010ff040819 */ /* 0x000fe40000011605 */
[----:B------:R-:W-:Y:S02]  /*2850*/  @P0 R2UR UR6, R2 ;  /* 0x00000000020602ca */ /* 0x000fe400000e0000 */
[----:B------:R-:W-:-:S02]  /*2860*/  PRMT R0, RZ, 0x654, R0 ;  /* 0x00000654ff007816 */ /* 0x000fc40000000000 */
[----:B------:R-:W-:Y:S02]  /*2870*/  @P0 R2UR UR4, R4 ;  /* 0x00000000040402ca */ /* 0x000fe400000e0000 */
[----:B------:R1:W-:Y:S03]  /*2880*/  SYNCS.ARRIVE.TRANS64.RED.A1T0 RZ, [R0+URZ], RZ ;  /* 0x000000ff00ff79a7 */ /* 0x0003e600081004ff */
[----:B------:R-:W-:-:S04]  /*2890*/  @UP1 UMOV UR51, UR5 ;  /* 0x0000000500331c82 */ /* 0x000fc80008000000 */
[----:B------:R-:W-:-:S04]  /*28a0*/  @UP1 UMOV UR52, UR6 ;  /* 0x0000000600341c82 */ /* 0x000fc80008000000 */
[----:B------:R-:W-:Y:S01]  /*28b0*/  @UP1 UMOV UR36, UR4 ;  /* 0x0000000400241c82 */ /* 0x000fe20008000000 */
[----:B------:R-:W-:Y:S05]  /*28c0*/  BRA.U !UP0, `(.L_x_45) ;  /* 0x0000000108d47547 */ /* 0x000fea000b800000 */
[----:B------:R-:W2:Y:S01]  /*28d0*/  LDCU.128 UR16, c[0x0][0xf10] ;  /* 0x0001e200ff1077ac */ /* 0x000ea20008000c00 */
[----:B------:R-:W4:Y:S01]  /*28e0*/  LDCU UR11, c[0x0][0xf20] ;  /* 0x0001e400ff0b77ac */ /* 0x000f220008000800 */
[----:B------:R-:W3:Y:S01]  /*28f0*/  LDCU UR24, c[0x0][0xf0c] ;  /* 0x0001e180ff1877ac */ /* 0x000ee20008000800 */
[----:B------:R-:W1:Y:S01]  /*2900*/  LDCU.64 UR8, c[0x0][0xf28] ;  /* 0x0001e500ff0877ac */ /* 0x000e620008000a00 */
[----:B------:R-:W-:Y:S02]  /*2910*/  UISETP.NE.AND UP3, UPT, UR45, 0x1, UPT ;  /* 0x000000012d00788c */ /* 0x000fe4000bf65270 */
[----:B--2---:R-:W-:Y:S02]  /*2920*/  UIMAD.WIDE.U32 UR12, UR54, UR19, URZ ;  /* 0x00000013360c72a5 */ /* 0x004fe4000f8e00ff */
[----:B------:R-:W-:Y:S02]  /*2930*/  UIMAD.WIDE.U32 UR4, UR55, UR16, URZ ;  /* 0x00000010370472a5 */ /* 0x000fe4000f8e00ff */
[----:B------:R-:W-:-:S02]  /*2940*/  UISETP.NE.AND UP0, UPT, UR18, 0x1, UPT ;  /* 0x000000011200788c */ /* 0x000fc4000bf05270 */
[----:B------:R-:W-:Y:S01]  /*2950*/  UIMAD.WIDE.U32 UR22, UR51, UR19, URZ ;  /* 0x00000013331672a5 */ /* 0x000fe2000f8e00ff */
[----:B------:R-:W-:Y:S02]  /*2960*/  UMOV UR12, UR13 ;  /* 0x0000000d000c7c82 */ /* 0x000fe40008000000 */
[----:B------:R-:W-:Y:S01]  /*2970*/  UMOV UR4, UR5 ;  /* 0x0000000500047c82 */ /* 0x000fe20008000000 */
[----:B----4-:R-:W-:Y:S02]  /*2980*/  USHF.R.U32.HI UR12, URZ, UR11, UR12 ;  /* 0x0000000bff0c7299 */ /* 0x010fe4000801160c */
[----:B---3--:R-:W-:Y:S02]  /*2990*/  UISETP.NE.AND UP2, UPT, UR24, 0x1, UPT ;  /* 0x000000011800788c */ /* 0x008fe4000bf45270 */
[----:B------:R-:W-:Y:S02]  /*29a0*/  USHF.R.U32.HI UR4, URZ, UR17, UR4 ;  /* 0x00000011ff047299 */ /* 0x000fe40008011604 */
[----:B------:R-:W-:-:S02]  /*29b0*/  USEL UR5, UR54, UR12, !UP0 ;  /* 0x0000000c36057287 */ /* 0x000fc4000c000000 */
[----:B------:R-:W-:Y:S02]  /*29c0*/  USEL UR6, UR55, UR4, !UP2 ;  /* 0x0000000437067287 */ /* 0x000fe4000d000000 */
[----:B-1----:R-:W-:Y:S01]  /*29d0*/  UIMAD.WIDE.U32 UR12, UR5, UR8, URZ ;  /* 0x00000008050c72a5 */ /* 0x002fe2000f8e00ff */
[----:B------:R-:W-:Y:S01]  /*29e0*/  UMOV UR4, UR23 ;  /* 0x0000001700047c82 */ /* 0x000fe20008000000 */
[----:B------:R-:W-:Y:S02]  /*29f0*/  UIMAD.WIDE.U32 UR20, UR52, UR16, URZ ;  /* 0x00000010341472a5 */ /* 0x000fe4000f8e00ff */
[----:B------:R-:W-:-:S03]  /*2a00*/  UIMAD.WIDE.U32 UR22, UR6, UR8, URZ ;  /* 0x00000008061672a5 */ /* 0x000fc6000f8e00ff */
[----:B------:R-:W-:Y:S01]  /*2a10*/  UMOV UR12, UR13 ;  /* 0x0000000d000c7c82 */ /* 0x000fe20008000000 */
[----:B------:R-:W-:Y:S02]  /*2a20*/  USHF.R.U32.HI UR4, URZ, UR11, UR4 ;  /* 0x0000000bff047299 */ /* 0x000fe40008011604 */
[----:B------:R-:W-:Y:S01]  /*2a30*/  @UP3 USHF.R.U32.HI UR5, URZ, UR9, UR12 ;  /* 0x00000009ff053299 */ /* 0x000fe2000801160c */
[----:B------:R-:W-:Y:S01]  /*2a40*/  UMOV UR20, UR21 ;  /* 0x0000001500147c82 */ /* 0x000fe20008000000 */
[----:B------:R-:W-:Y:S01]  /*2a50*/  UMOV UR22, UR23 ;  /* 0x0000001700167c82 */ /* 0x000fe20008000000 */
[----:B------:R-:W-:Y:S02]  /*2a60*/  USHF.R.U32.HI UR17, URZ, UR17, UR20 ;  /* 0x00000011ff117299 */ /* 0x000fe40008011614 */
[----:B------:R-:W-:Y:S02]  /*2a70*/  USEL UR4, UR51, UR4, !UP0 ;  /* 0x0000000433047287 */ /* 0x000fe4000c000000 */
[----:B------:R-:W-:-:S02]  /*2a80*/  @UP3 USHF.R.U32.HI UR6, URZ, UR9, UR22 ;  /* 0x00000009ff063299 */ /* 0x000fc40008011616 */
[----:B------:R-:W-:Y:S02]  /*2a90*/  UIMAD UR11, UR45, UR5, URZ ;  /* 0x000000052d0b72a4 */ /* 0x000fe4000f8e02ff */
[----:B------:R-:W-:Y:S02]  /*2aa0*/  USEL UR5, UR52, UR17, !UP2 ;  /* 0x0000001134057287 */ /* 0x000fe4000d000000 */
[----:B------:R-:W-:Y:S02]  /*2ab0*/  UIMAD UR12, UR45, UR6, URZ ;  /* 0x000000062d0c72a4 */ /* 0x000fe4000f8e02ff */
[----:B------:R-:W-:Y:S02]  /*2ac0*/  UISETP.GE.AND UP0, UPT, UR4, UR11, UPT ;  /* 0x0000000b0400728c */ /* 0x000fe4000bf06270 */
[----:B------:R-:W-:Y:S02]  /*2ad0*/  UIMAD.WIDE.U32 UR16, UR4, UR8, URZ ;  /* 0x00000008041072a5 */ /* 0x000fe4000f8e00ff */
[----:B------:R-:W-:-:S02]  /*2ae0*/  UISETP.GE.OR UP0, UPT, UR5, UR12, UP0 ;  /* 0x0000000c0500728c */ /* 0x000fc40008706670 */
[----:B------:R-:W-:Y:S02]  /*2af0*/  UIMAD.WIDE.U32 UR12, UR5, UR8, URZ ;  /* 0x00000008050c72a5 */ /* 0x000fe4000f8e00ff */
[----:B------:R-:W-:Y:S01]  /*2b00*/  UIADD3 UR15, UPT, UPT, -UR4, URZ, URZ ;  /* 0x000000ff040f7290 */ /* 0x000fe2000fffe1ff */
[----:B------:R-:W-:Y:S01]  /*2b10*/  UMOV UR11, UR17 ;  /* 0x00000011000b7c82 */ /* 0x000fe20008000000 */
[----:B------:R-:W-:Y:S02]  /*2b20*/  UIADD3 UR12, UPT, UPT, -UR5, URZ, URZ ;  /* 0x000000ff050c7290 */ /* 0x000fe4000fffe1ff */
        /* <DEDUP_REMOVED lines=15> */
.L_x_45:
[----:B------:R-:W2:Y:S02]  /*2c20*/  LDCU UR4, c[0x0][0xf30] ;  /* 0x0001e600ff0477ac */ /* 0x000ea40008000800 */
[----:B--2---:R-:W-:-:S09]  /*2c30*/  UISETP.NE.AND UP0, UPT, UR4, 0x1, UPT ;  /* 0x000000010400788c */ /* 0x004fd2000bf05270 */
[----:B------:R-:W-:Y:S05]  /*2c40*/  BRA.U UP0, `(.L_x_46) ;  /* 0x0000000100447547 */ /* 0x000fea000b800000 */
[----:B------:R-:W2:Y:S01]  /*2c50*/  LDCU.128 UR16, c[0x0][0xf10] ;  /* 0x0001e200ff1077ac */ /* 0x000ea20008000c00 */
[----:B------:R-:W4:Y:S01]  /*2c60*/  LDCU UR11, c[0x0][0xf0c] ;  /* 0x0001e180ff0b77ac */ /* 0x000f220008000800 */
[----:B------:R-:W1:Y:S01]  /*2c70*/  LDCU UR6, c[0x0][0xf20] ;  /* 0x0001e400ff0677ac */ /* 0x000e620008000800 */
[----:B--2---:R-:W-:Y:S02]  /*2c80*/  UIMAD.WIDE.U32 UR8, UR52, UR16, URZ ;  /* 0x00000010340872a5 */ /* 0x004fe4000f8e00ff */
[----:B------:R-:W-:Y:S02]  /*2c90*/  UIMAD.WIDE.U32 UR4, UR51, UR19, URZ ;  /* 0x00000013330472a5 */ /* 0x000fe4000f8e00ff */
[----:B----4-:R-:W-:Y:S02]  /*2ca0*/  UISETP.NE.AND UP2, UPT, UR11, 0x1, UPT ;  /* 0x000000010b00788c */ /* 0x010fe4000bf45270 */
[----:B------:R-:W-:Y:S01]  /*2cb0*/  UISETP.NE.AND UP0, UPT, UR18, 0x1, UPT ;  /* 0x000000011200788c */ /* 0x000fe2000bf05270 */
[----:B------:R-:W-:-:S02]  /*2cc0*/  UMOV UR8, UR9 ;  /* 0x0000000900087c82 */ /* 0x000fc40008000000 */
[----:B------:R-:W-:Y:S01]  /*2cd0*/  UMOV UR4, UR5 ;  /* 0x0000000500047c82 */ /* 0x000fe20008000000 */
[----:B------:R-:W-:Y:S02]  /*2ce0*/  USHF.R.U32.HI UR17, URZ, UR17, UR8 ;  /* 0x00000011ff117299 */ /* 0x000fe40008011608 */
[----:B-1----:R-:W-:Y:S02]  /*2cf0*/  USHF.R.U32.HI UR4, URZ, UR6, UR4 ;  /* 0x00000006ff047299 */ /* 0x002fe40008011604 */
[----:B------:R-:W-:Y:S02]  /*2d00*/  USEL UR5, UR52, UR17, !UP2 ;  /* 0x0000001134057287 */ /* 0x000fe4000d000000 */
[----:B------:R-:W-:-:S04]  /*2d10*/  USEL UR4, UR51, UR4, !UP0 ;  /* 0x0000000433047287 */ /* 0x000fc8000c000000 */
[----:B------:R-:W-:Y:S02]  /*2d20*/  UIADD3 UR6, UPT, UPT, UR5, -UR4, URZ ;  /* 0x8000000405067290 */ /* 0x000fe4000fffe0ff */
[----:B------:R-:W-:Y:S02]  /*2d30*/  UIADD3 UR4, UPT, UPT, -UR5, UR4, URZ ;  /* 0x0000000405047290 */ /* 0x000fe4000fffe1ff */
[----:B------:R-:W-:Y:S02]  /*2d40*/  UIMAD UR51, UR6, UR18, UR51 ;  /* 0x00000012063372a4 */ /* 0x000fe4000f8e0233 */
[----:B------:R-:W-:-:S12]  /*2d50*/  UIMAD UR52, UR4, UR11, UR52 ;  /* 0x0000000b043472a4 */ /* 0x000fd8000f8e0234 */
.L_x_46:
[----:B------:R-:W-:Y:S01]  /*2d60*/  VIADD R11, R11, 0x1 ;  /* 0x000000010b0b7836 */ /* 0x000fe20000000000 */
[----:B------:R-:W-:Y:S02]  /*2d70*/  R2UR UR5, R87 ;  /* 0x00000000570572ca */ /* 0x000fe400000e0000 */
[----:B------:R-:W-:Y:S02]  /*2d80*/  R2UR UR4, R86 ;  /* 0x00000000560472ca */ /* 0x000fe400000e0000 */
[C---:B------:R-:W-:Y:S02]  /*2d90*/  ISETP.NE.AND P0, PT, R11.reuse, 0x2, PT ;  /* 0x000000020b00780c */ /* 0x040fe40003f05270 */
[----:B------:R-:W-:Y:S02]  /*2da0*/  PLOP3.LUT P2, PT, PT, PT, PT, 0x80, 0x8 ;  /* 0x000000000008781c */ /* 0x000fe40003f4f070 */
[----:B------:R-:W-:Y:S02]  /*2db0*/  SEL R3, RZ, 0x1, P0 ;  /* 0x00000001ff037807 */ /* 0x000fe40000000000 */
[----:B------:R-:W-:-:S02]  /*2dc0*/  SEL R11, R11, RZ, P0 ;  /* 0x000000ff0b0b7207 */ /* 0x000fc40000000000 */
[----:B------:R-:W-:Y:S01]  /*2dd0*/  LOP3.LUT R10, R10, R3, RZ, 0x3c, !PT ;  /* 0x000000030a0a7212 */ /* 0x000fe200078e3cff */
[----:B------:R-:W-:Y:S02]  /*2de0*/  UIADD3 UR27, UPT, UPT, UR52, UR5, URZ ;  /* 0x00000005341b7290 */ /* 0x000fe4000fffe0ff */
[----:B------:R-:W-:Y:S01]  /*2df0*/  UIADD3 UR26, UPT, UPT, UR51, UR4, URZ ;  /* 0x00000004331a7290 */ /* 0x000fe2000fffe0ff */
[----:B------:R-:W-:Y:S11]  /*2e00*/  BRA.U UP1, `(.L_x_47) ;  /* 0xffffffed01787547 */ /* 0x000ff6000b83ffff */
[----:B------:R-:W-:Y:S01]  /*2e10*/  UIADD3 UR7, UPT, UPT, UR7, 0x48, URZ ;  /* 0x0000004807077890 */ /* 0x000fe2000fffe0ff */
[----:B------:R-:W-:-:S03]  /*2e20*/  SHF.L.U32 R3, R12, 0x1f, RZ ;  /* 0x0000001f0c037819 */ /* 0x000fc600000006ff */
[----:B------:R-:W-:-:S09]  /*2e30*/  ULEA UR4, UR14, UR7, 0x3 ;  /* 0x000000070e047291 */ /* 0x000fd2000f8e18ff */
[----:B------:R-:W2:Y:S02]  /*2e40*/  SYNCS.PHASECHK.TRANS64.TRYWAIT P0, [UR4], R3 ;  /* 0x00000003ff0075a7 */ /* 0x000ea40008001104 */
[----:B--2---:R-:W-:Y:S05]  /*2e50*/  @!P0 BRA `(.L_x_48) ;  /* 0x00000064006c8947 */ /* 0x004fea0003800000 */
.L_x_148:
[----:B------:R-:W-:-:S04]  /*2e60*/  UIADD3 UR4, UPT, UPT, UR14, 0x1, URZ ;  /* 0x000000010e047890 */ /* 0x000fc8000fffe0ff */
[----:B------:R-:W-:-:S04]  /*2e70*/  UISETP.NE.AND UP0, UPT, UR4, 0x9, UPT ;  /* 0x000000090400788c */ /* 0x000fc8000bf05270 */
[----:B------:R-:W-:Y:S02]  /*2e80*/  USEL UR6, URZ, 0x1, UP0 ;  /* 0x00000001ff067887 */ /* 0x000fe40008000000 */
[----:B------:R-:W-:-:S04]  /*2e90*/  USEL UR4, UR4, URZ, UP0 ;  /* 0x000000ff04047287 */ /* 0x000fc80008000000 */
[----:B------:R-:W-:Y:S01]  /*2ea0*/  ULEA UR5, UR4, UR7, 0x3 ;  /* 0x0000000704057291 */ /* 0x000fe2000f8e18ff */
[----:B------:R-:W-:-:S04]  /*2eb0*/  LOP3.LUT R2, R12, UR6, RZ, 0x3c, !PT ;  /* 0x000000060c027c12 */ /* 0x000fc8000f8e3cff */
[----:B-1----:R-:W-:-:S04]  /*2ec0*/  SHF.L.U32 R3, R2, 0x1f, RZ ;  /* 0x0000001f02037819 */ /* 0x002fc800000006ff */
[----:B------:R-:W1:Y:S02]  /*2ed0*/  SYNCS.PHASECHK.TRANS64.TRYWAIT P0, [UR5], R3 ;  /* 0x00000003ff0075a7 */ /* 0x000e640008001105 */
[----:B-1----:R-:W-:Y:S05]  /*2ee0*/  @!P0 BRA `(.L_x_49) ;  /* 0x0000006400608947 */ /* 0x002fea0003800000 */
.L_x_150:
        /* <DEDUP_REMOVED lines=9> */
.L_x_152:
        /* <DEDUP_REMOVED lines=9> */
.L_x_154:
        /* <DEDUP_REMOVED lines=9> */
.L_x_156:
        /* <DEDUP_REMOVED lines=9> */
.L_x_158:
        /* <DEDUP_REMOVED lines=9> */
.L_x_160:
        /* <DEDUP_REMOVED lines=9> */
.L_x_162:
[----:B------:R-:W-:-:S04]  /*3250*/  UIADD3 UR4, UPT, UPT, UR4, 0x1, URZ ;  /* 0x0000000104047890 */ /* 0x000fc8000fffe0ff */
[----:B------:R-:W-:-:S04]  /*3260*/  UISETP.NE.AND UP0, UPT, UR4, 0x9, UPT ;  /* 0x000000090400788c */ /* 0x000fc8000bf05270 */
[----:B------:R-:W-:Y:S02]  /*3270*/  USEL UR5, URZ, 0x1, UP0 ;  /* 0x00000001ff057887 */ /* 0x000fe40008000000 */
[----:B------:R-:W-:-:S04]  /*3280*/  USEL UR4, UR4, URZ, UP0 ;  /* 0x000000ff04047287 */ /* 0x000fc80008000000 */
[----:B------:R-:W-:Y:S01]  /*3290*/  ULEA UR4, UR4, UR7, 0x3 ;  /* 0x0000000704047291 */ /* 0x000fe2000f8e18ff */
[----:B-1----:R-:W-:-:S04]  /*32a0*/  LOP3.LUT R3, R2, UR5, RZ, 0x3c, !PT ;  /* 0x0000000502037c12 */ /* 0x002fc8000f8e3cff */
[----:B------:R-:W-:Y:S01]  /*32b0*/  SHF.L.U32 R3, R3, 0x1f, RZ ;  /* 0x0000001f03037819 */ /* 0x000fe200000006ff */
[----:B------:R-:W-:-:S07]  /*32c0*/  IMAD.U32 R0, RZ, RZ, UR4 ;  /* 0x00000004ff007e24 */ /* 0x000fce000f8e00ff */
.L_x_56:
[----:B-1----:R1:W2:Y:S02]  /*32d0*/  SYNCS.PHASECHK.TRANS64.TRYWAIT P0, [R0+URZ], R3 ;  /* 0x00000003000075a7 */ /* 0x0022a400080011ff */
[----:B--2---:R-:W-:Y:S05]  /*32e0*/  @!P0 NANOSLEEP.SYNCS 0x989680 ;  /* 0x009896800000895d */ /* 0x004fea0003900000 */
[----:B------:R-:W2:Y:S02]  /*32f0*/  @!P0 SYNCS.PHASECHK.TRANS64 P0, [R0+URZ], R3 ;  /* 0x00000003000085a7 */ /* 0x000ea400080010ff */
[----:B--2---:R-:W-:Y:S05]  /*3300*/  @P0 EXIT ;  /* 0x000000000000094d */ /* 0x004fea0003800000 */
[----:B------:R-:W-:Y:S05]  /*3310*/  BRA `(.L_x_56) ;  /* 0xfffffffc00ec7947 */ /* 0x000fea000383ffff */
.L_x_23:
[----:B------:R-:W2:Y:S02]  /*3320*/  S2UR UR4, SR_CgaCtaId ;  /* 0x00000000000479c3 */ /* 0x000ea40000008800 */
[----:B--2---:R-:W-:-:S04]  /*3330*/  UISETP.NE.AND UP0, UPT, UR4, URZ, UPT ;  /* 0x000000ff0400728c */ /* 0x004fc8000bf05270 */
[----:B------:R-:W-:-:S09]  /*3340*/  UISETP.NE.OR UP0, UPT, UR20, 0x1, UP0 ;  /* 0x000000011400788c */ /* 0x000fd20008705670 */
[----:B------:R-:W-:Y:S05]  /*3350*/  BRA.U UP0, `(.L_x_57) ;  /* 0x00000005004c7547 */ /* 0x000fea000b800000 */
[----:B------:R-:W2:Y:S01]  /*3360*/  S2UR UR5, SR_CgaCtaId ;  /* 0x00000000000579c3 */ /* 0x000ea20000008800 */
[----:B------:R-:W-:Y:S01]  /*3370*/  UMOV UR4, 0x400 ;  /* 0x0000040000047882 */ /* 0x000fe20000000000 */
[----:B------:R-:W-:Y:S01]  /*3380*/  ISETP.GE.U32.AND P2, PT, R3, 0x8, PT ;  /* 0x000000080300780c */ /* 0x000fe20003f46070 */
[----:B------:R-:W-:Y:S01]  /*3390*/  IMAD.MOV.U32 R12, RZ, RZ, 0x1 ;  /* 0x00000001ff0c7424 */ /* 0x000fe200078e00ff */
[----:B------:R-:W-:Y:S02]  /*33a0*/  CS2R R10, SRZ ;  /* 0x00000000000a7805 */ /* 0x000fe4000001ff00 */
[----:B------:R-:W-:Y:S01]  /*33b0*/  CS2R R8, SRZ ;  /* 0x0000000000087805 */ /* 0x000fe2000001ff00 */
[----:B--2---:R-:W-:-:S03]  /*33c0*/  ULEA UR6, UR5, UR4, 0x18 ;  /* 0x0000000405067291 */ /* 0x004fc6000f8ec0ff */
[----:B------:R-:W-:-:S09]  /*33d0*/  UMOV UR5, URZ ;  /* 0x000000ff00057c82 */ /* 0x000fd20008000000 */
.L_x_61:
[----:B------:R-:W-:Y:S02]  /*33e0*/  LEA R0, R8, UR6, 0x3 ;  /* 0x0000000608007c11 */ /* 0x000fe4000f8e18ff */
[----:B------:R-:W-:-:S03]  /*33f0*/  SHF.L.U32 R5, R9, 0x1f, RZ ;  /* 0x0000001f09057819 */ /* 0x000fc600000006ff */
[----:B------:R-:W-:Y:S01]  /*3400*/  VIADD R4, R0, 0x120 ;  /* 0x0000012000047836 */ /* 0x000fe20000000000 */
[----:B------:R-:W2:Y:S02]  /*3410*/  SYNCS.PHASECHK.TRANS64.TRYWAIT P0, [R0+URZ+0x110], R5 ;  /* 0x00011005000075a7 */ /* 0x000ea400080011ff */
[----:B--2---:R-:W-:Y:S05]  /*3420*/  @!P0 BRA `(.L_x_58) ;  /* 0x0000006000b88947 */ /* 0x004fea0003800000 */
.L_x_163:
[----:B------:R-:W-:Y:S01]  /*3430*/  ULEA UR4, UR5, UR6, 0x3 ;  /* 0x0000000605047291 */ /* 0x000fe2000f8e18ff */
[----:B------:R-:W-:Y:S01]  /*3440*/  PRMT R4, RZ, 0x654, R4 ;  /* 0x00000654ff047816 */ /* 0x000fe20000000004 */
[----:B--2---:R-:W-:Y:S01]  /*3450*/  @!P2 IMAD.MOV.U32 R5, RZ, RZ, 0x10 ;  /* 0x00000010ff05a424 */ /* 0x004fe200078e00ff */
[----:B------:R-:W-:Y:S01]  /*3460*/  SHF.L.U32 R7, R12, 0x1f, RZ ;  /* 0x0000001f0c077819 */ /* 0x000fe200000006ff */
[----:B------:R-:W-:Y:S01]  /*3470*/  UIADD3 UR7, UPT, UPT, UR4, 0xd0, URZ ;  /* 0x000000d004077890 */ /* 0x000fe2000fffe0ff */
[----:B------:R2:W-:Y:S05]  /*3480*/  SYNCS.ARRIVE.TRANS64.RED.A1T0 RZ, [R4+URZ], RZ ;  /* 0x000000ff04ff79a7 */ /* 0x0005ea00081004ff */
[----:B------:R-:W-:Y:S01]  /*3490*/  IMAD.U32 R0, RZ, RZ, UR7 ;  /* 0x00000007ff007e24 */ /* 0x000fe2000f8e00ff */
[----:B------:R-:W3:Y:S04]  /*34a0*/  SYNCS.PHASECHK.TRANS64.TRYWAIT P0, [UR4+0xe0], R7 ;  /* 0x0000e007ff0075a7 */ /* 0x000ee80008001104 */
[----:B------:R-:W-:Y:S01]  /*34b0*/  PRMT R13, R3, 0x654, R0 ;  /* 0x00000654030d7816 */ /* 0x000fe20000000000 */
[----:B--23--:R-:W-:Y:S06]  /*34c0*/  @!P0 BRA `(.L_x_59) ;  /* 0x0000006000a48947 */ /* 0x00cfec0003800000 */
.L_x_165:
[----:B------:R-:W-:Y:S01]  /*34d0*/  ULEA UR8, UR5, UR6, 0x4 ;  /* 0x0000000605087291 */ /* 0x000fe2000f8e20ff */
[----:B------:R-:W-:Y:S01]  /*34e0*/  SEL R2, R13, R2, !P2 ;  /* 0x000000020d027207 */ /* 0x000fe20005000000 */
[----:B------:R-:W-:Y:S01]  /*34f0*/  UIADD3 UR9, UPT, UPT, UR4, 0xd0, URZ ;  /* 0x000000d004097890 */ /* 0x000fe2000fffe0ff */
[----:B--2---:R-:W-:Y:S01]  /*3500*/  LEA R0, R11, UR6, 0x3 ;  /* 0x000000060b007c11 */ /* 0x004fe2000f8e18ff */
[----:B------:R-:W-:Y:S01]  /*3510*/  UIADD3 UR8, UPT, UPT, UR8, 0x140, URZ ;  /* 0x0000014008087890 */ /* 0x000fe2000fffe0ff */
[----:B------:R2:W-:Y:S01]  /*3520*/  @!P2 SYNCS.ARRIVE.TRANS64.RED RZ, [R2+URZ], R5 ;  /* 0x0000000502ffa9a7 */ /* 0x0005e200080004ff */
[----:B------:R-:W-:Y:S01]  /*3530*/  UIADD3 UR4, UPT, UPT, UR5, 0x1, URZ ;  /* 0x0000000105047890 */ /* 0x000fe2000fffe0ff */
[----:B------:R-:W-:-:S03]  /*3540*/  VIADD R8, R8, 0x1 ;  /* 0x0000000108087836 */ /* 0x000fc60000000000 */
[----:B------:R-:W-:Y:S02]  /*3550*/  UISETP.NE.AND UP0, UPT, UR4, 0x2, UPT ;  /* 0x000000020400788c */ /* 0x000fe4000bf05270 */
[----:B------:R-:W-:Y:S01]  /*3560*/  ISETP.NE.AND P0, PT, R8, 0x2, PT ;  /* 0x000000020800780c */ /* 0x000fe20003f05270 */
[----:B------:R-:W-:Y:S06]  /*3570*/  UGETNEXTWORKID.BROADCAST [UR8], [UR9] ;  /* 0x00000000080073ca */ /* 0x000fec0008000100 */
[----:B------:R-:W-:Y:S02]  /*3580*/  USEL UR7, URZ, 0x1, UP0 ;  /* 0x00000001ff077887 */ /* 0x000fe40008000000 */
[----:B------:R-:W-:-:S04]  /*3590*/  USEL UR5, UR4, URZ, UP0 ;  /* 0x000000ff04057287 */ /* 0x000fc80008000000 */
[----:B------:R-:W-:Y:S02]  /*35a0*/  LOP3.LUT R12, R12, UR7, RZ, 0x3c, !PT ;  /* 0x000000070c0c7c12 */ /* 0x000fe4000f8e3cff */
[----:B--2---:R-:W-:-:S04]  /*35b0*/  SHF.L.U32 R5, R10, 0x1f, RZ ;  /* 0x0000001f0a057819 */ /* 0x004fc800000006ff */
[----:B------:R-:W2:Y:S02]  /*35c0*/  SYNCS.PHASECHK.TRANS64.TRYWAIT P1, [R0+URZ+0xd0], R5 ;  /* 0x0000d005000075a7 */ /* 0x000ea400080211ff */
[----:B--2---:R-:W-:Y:S05]  /*35d0*/  @!P1 BRA `(.L_x_60) ;  /* 0x0000006000789947 */ /* 0x004fea0003800000 */
.L_x_166:
[C---:B------:R-:W-:Y:S01]  /*35e0*/  LEA R4, R11.reuse, UR6, 0x4 ;  /* 0x000000060b047c11 */ /* 0x040fe2000f8e20ff */
[----:B--2---:R-:W-:Y:S01]  /*35f0*/  VIADD R0, R0, 0xe0 ;  /* 0x000000e000007836 */ /* 0x004fe20000000000 */
[----:B------:R-:W-:Y:S01]  /*3600*/  SEL R8, R8, RZ, P0 ;  /* 0x000000ff08087207 */ /* 0x000fe20000000000 */
[----:B------:R-:W-:-:S03]  /*3610*/  VIADD R11, R11, 0x1 ;  /* 0x000000010b0b7836 */ /* 0x000fc60000000000 */
[----:B------:R-:W2:Y:S01]  /*3620*/  LDS.128 R4, [R4+0x140] ;  /* 0x0001400004047984 */ /* 0x000ea20000000c00 */
[----:B------:R-:W-:Y:S02]  /*3630*/  PRMT R0, RZ, 0x654, R0 ;  /* 0x00000654ff007816 */ /* 0x000fe40000000000 */
[C---:B------:R-:W-:Y:S01]  /*3640*/  ISETP.NE.AND P1, PT, R11.reuse, 0x2, PT ;  /* 0x000000020b00780c */ /* 0x040fe20003f25270 */
[----:B------:R-:W-:Y:S01]  /*3650*/  @!PT LDS RZ, [RZ] ;  /* 0x00000000fffff984 */ /* 0x000fe20000000800 */
[----:B------:R-:W-:Y:S01]  /*3660*/  @!PT LDS RZ, [RZ] ;  /* 0x00000000fffff984 */ /* 0x000fe20000000800 */
[----:B------:R-:W-:Y:S01]  /*3670*/  @!PT LDS RZ, [RZ] ;  /* 0x00000000fffff984 */ /* 0x000fe20000000800 */
[----:B------:R-:W-:Y:S01]  /*3680*/  @!PT LDS RZ, [RZ] ;  /* 0x00000000fffff984 */ /* 0x000fe20000000800 */
[----:B------:R3:W-:Y:S06]  /*3690*/  MEMBAR.ALL.CTA ;  /* 0x0000000000007992 */ /* 0x0007ec0000008000 */
[----:B---3--:R-:W3:Y:S01]  /*36a0*/  FENCE.VIEW.ASYNC.S ;  /* 0x00000000000073c6 */ /* 0x008ee20000000000 */
[----:B------:R-:W-:Y:S01]  /*36b0*/  SEL R11, R11, RZ, P1 ;  /* 0x000000ff0b0b7207 */ /* 0x000fe20000800000 */
[----:B---3--:R3:W-:Y:S01]  /*36c0*/  SYNCS.ARRIVE.TRANS64.RED.A1T0 RZ, [R0+URZ], RZ ;  /* 0x000000ff00ff79a7 */ /* 0x0087e200081004ff */
[----:B--2---:R-:W-:-:S02]  /*36d0*/  LOP3.LUT P3, RZ, R6, 0x1, RZ, 0xc0, !PT ;  /* 0x0000000106ff7812 */ /* 0x004fc4000786c0ff */
[----:B------:R-:W-:-:S04]  /*36e0*/  SEL R5, RZ, 0x1, P1 ;  /* 0x00000001ff057807 */ /* 0x000fc80000800000 */
[----:B------:R-:W-:Y:S02]  /*36f0*/  LOP3.LUT R10, R10, R5, RZ, 0x3c, !PT ;  /* 0x000000050a0a7212 */ /* 0x000fe400078e3cff */
[----:B---3--:R-:W-:-:S04]  /*3700*/  SEL R0, RZ, 0x1, P0 ;  /* 0x00000001ff007807 */ /* 0x008fc80000000000 */
[----:B------:R-:W-:Y:S01]  /*3710*/  LOP3.LUT R9, R9, R0, RZ, 0x3c, !PT ;  /* 0x0000000009097212 */ /* 0x000fe200078e3cff */
[----:B------:R-:W-:Y:S06]  /*3720*/  @P3 BRA `(.L_x_61) ;  /* 0xfffffffc002c3947 */ /* 0x000fec000383ffff */
[----:B------:R-:W-:Y:S01]  /*3730*/  ULEA UR4, UR5, UR6, 0x3 ;  /* 0x0000000605047291 */ /* 0x000fe2000f8e18ff */
[----:B------:R-:W-:-:S08]  /*3740*/  SHF.L.U32 R3, R12, 0x1f, RZ ;  /* 0x0000001f0c037819 */ /* 0x000fd000000006ff */
[----:B------:R-:W2:Y:S02]  /*3750*/  SYNCS.PHASECHK.TRANS64 P0, [UR4+0xe0], R3 ;  /* 0x0000e003ff0075a7 */ /* 0x000ea40008001004 */
[----:B--2---:R-:W-:Y:S05]  /*3760*/  @P0 BRA `(.L_x_62) ;  /* 0x0000000000080947 */ /* 0x004fea0003800000 */
[----:B------:R-:W2:Y:S02]  /*3770*/  SYNCS.PHASECHK.TRANS64.TRYWAIT P0, [UR4+0xe0], R3 ;  /* 0x0000e003ff0075a7 */ /* 0x000ea40008001104 */
[----:B--2---:R-:W-:Y:S05]  /*3780*/  @!P0 BRA `(.L_x_63) ;  /* 0x0000006000208947 */ /* 0x004fea0003800000 */
.L_x_62:
[----:B------:R-:W-:-:S04]  /*3790*/  UIADD3 UR7, UPT, UPT, UR5, 0x1, URZ ;  /* 0x0000000105077890 */ /* 0x000fc8000fffe0ff */
[----:B------:R-:W-:-:S04]  /*37a0*/  UISETP.NE.AND UP0, UPT, UR7, 0x2, UPT ;  /* 0x000000020700788c */ /* 0x000fc8000bf05270 */
[----:B------:R-:W-:Y:S02]  /*37b0*/  USEL UR8, URZ, 0x1, UP0 ;  /* 0x00000001ff087887 */ /* 0x000fe40008000000 */
[----:B------:R-:W-:-:S04]  /*37c0*/  USEL UR7, UR7, URZ, UP0 ;  /* 0x000000ff07077287 */ /* 0x000fc80008000000 */
[----:B------:R-:W-:Y:S01]  /*37d0*/  ULEA UR7, UR7, UR6, 0x3 ;  /* 0x0000000607077291 */ /* 0x000fe2000f8e18ff */
[----:B--2---:R-:W-:-:S04]  /*37e0*/  LOP3.LUT R3, R12, UR8, RZ, 0x3c, !PT ;  /* 0x000000080c037c12 */ /* 0x004fc8000f8e3cff */
[----:B------:R-:W-:-:S04]  /*37f0*/  SHF.L.U32 R0, R3, 0x1f, RZ ;  /* 0x0000001f03007819 */ /* 0x000fc800000006ff */
[----:B------:R-:W2:Y:S02]  /*3800*/  SYNCS.PHASECHK.TRANS64 P0, [UR7+0xe0], R0 ;  /* 0x0000e000ff0075a7 */ /* 0x000ea40008001007 */
[----:B-12---:R-:W-:Y:S05]  /*3810*/  @P0 EXIT ;  /* 0x000000000000094d */ /* 0x006fea0003800000 */
[----:B------:R-:W-:Y:S02]  /*3820*/  SHF.L.U32 R3, R3, 0x1f, RZ ;  /* 0x0000001f03037819 */ /* 0x000fe400000006ff */
[----:B------:R-:W-:-:S07]  /*3830*/  MOV R0, UR7 ;  /* 0x0000000700007c02 */ /* 0x000fce0008000f00 */
.L_x_64:
[----:B-1----:R1:W2:Y:S02]  /*3840*/  SYNCS.PHASECHK.TRANS64.TRYWAIT P0, [R0+URZ+0xe0], R3 ;  /* 0x0000e003000075a7 */ /* 0x0022a400080011ff */
[----:B--2---:R-:W-:Y:S05]  /*3850*/  @!P0 NANOSLEEP.SYNCS 0x989680 ;  /* 0x009896800000895d */ /* 0x004fea0003900000 */
[----:B------:R-:W2:Y:S02]  /*3860*/  @!P0 SYNCS.PHASECHK.TRANS64 P0, [R0+URZ+0xe0], R3 ;  /* 0x0000e003000085a7 */ /* 0x000ea400080010ff */
[----:B--2---:R-:W-:Y:S05]  /*3870*/  @P0 EXIT ;  /* 0x000000000000094d */ /* 0x004fea0003800000 */
[----:B------:R-:W-:Y:S05]  /*3880*/  BRA `(.L_x_64) ;  /* 0xfffffffc00ec7947 */ /* 0x000fea000383ffff */
.L_x_57:
[----:B------:R-:W-:Y:S05]  /*3890*/  BRA.U UP5, `(.L_x_65) ;  /* 0x0000001905b47547 */ /* 0x000fea000b800000 */
[----:B------:R-:W2:Y:S01]  /*38a0*/  S2UR UR4, SR_CgaCtaId ;  /* 0x00000000000479c3 */ /* 0x000ea20000008800 */
[----:B------:R-:W-:Y:S01]  /*38b0*/  UMOV UR5, 0x40 ;  /* 0x0000004000057882 */ /* 0x000fe20000000000 */
[----:B------:R-:W-:Y:S01]  /*38c0*/  NOP ;  /* 0x0000000000007918 */ /* 0x000fe20000000000 */
[----:B------:R-:W-:Y:S01]  /*38d0*/  UMOV UR6, 0x400 ;  /* 0x0000040000067882 */ /* 0x000fe20000000000 */
[----:B--2---:R-:W-:Y:S02]  /*38e0*/  ULEA UR5, UR4, UR5, 0x18 ;  /* 0x0000000504057291 */ /* 0x004fe4000f8ec0ff */
[----:B------:R-:W-:-:S07]  /*38f0*/  ULEA UR6, UR4, UR6, 0x18 ;  /* 0x0000000604067291 */ /* 0x000fce000f8ec0ff */
[----:B------:R-:W2:Y:S02]  /*3900*/  LDS.U8 R3, [UR5+0x1c] ;  /* 0x00001c05ff037984 */ /* 0x000ea40008000000 */
[----:B--2---:R-:W-:-:S13]  /*3910*/  ISETP.NE.AND P0, PT, R3, RZ, PT ;  /* 0x000000ff0300720c */ /* 0x004fda0003f05270 */
[----:B------:R-:W-:Y:S05]  /*3920*/  @P0 BRA `(.L_x_66) ;  /* 0x0000000400080947 */ /* 0x000fea0003800000 */
[----:B------:R-:W-:Y:S02]  /*3930*/  UISETP.NE.U32.AND UP1, UPT, UR71, 0x1, UPT ;  /* 0x000000014700788c */ /* 0x000fe4000bf25070 */
[----:B------:R-:W-:-:S07]  /*3940*/  UIADD3 UR7, UPT, UPT, UR5, 0x8, URZ ;  /* 0x0000000805077890 */ /* 0x000fce000fffe0ff */
[----:B------:R-:W-:Y:S05]  /*3950*/  BRA.U !UP1, `(.L_x_67) ;  /* 0x00000001099c7547 */ /* 0x000fea000b800000 */
[----:B------:R-:W-:Y:S01]  /*3960*/  ELECT P0, URZ, PT ;  /* 0x0000000000ff782f */ /* 0x000fe20003800000 */
[----:B------:R-:W-:-:S12]  /*3970*/  BSSY B0, `(.L_x_67) ;  /* 0x0000025000007945 */ /* 0x000fd80003800000 */
[----:B------:R-:W-:Y:S05]  /*3980*/  @!P0 BRA `(.L_x_68) ;  /* 0x00000000008c8947 */ /* 0x000fea0003800000 */
[----:B------:R-:W-:-:S05]  /*3990*/  UMOV UR4, 0x10 ;  /* 0x0000001000047882 */ /* 0x000fca0000000000 */
[----:B------:R-:W-:Y:S04]  /*39a0*/  DEPBAR.LE SB2, 0x36 ;  /* 0x0000ad800000791a */ /* 0x000fe80000000000 */
[----:B------:R-:W2:Y:S02]  /*39b0*/  UTCATOMSWS.2CTA.FIND_AND_SET.ALIGN UP0, UR4, UR4 ;  /* 0x00000004000475e3 */ /* 0x000ea40008200800 */
[----:B--2---:R-:W-:Y:S01]  /*39c0*/  MOV R10, UR4 ;  /* 0x00000004000a7c02 */ /* 0x004fe20008000f00 */
[----:B------:R-:W-:Y:S06]  /*39d0*/  BRA.U UP0, `(.L_x_69) ;  /* 0x0000000100187547 */ /* 0x000fec000b800000 */
.L_x_70:
[----:B------:R-:W-:Y:S05]  /*39e0*/  NANOSLEEP 0x64 ;  /* 0x000000640000795d */ /* 0x000fea0003800000 */
[----:B------:R-:W-:-:S05]  /*39f0*/  UMOV UR4, 0x10 ;  /* 0x0000001000047882 */ /* 0x000fca0000000000 */
[----:B------:R-:W-:Y:S04]  /*3a00*/  DEPBAR.LE SB2, 0x36 ;  /* 0x0000ad800000791a */ /* 0x000fe80000000000 */
[----:B------:R-:W2:Y:S02]  /*3a10*/  UTCATOMSWS.2CTA.FIND_AND_SET.ALIGN UP0, UR4, UR4 ;  /* 0x00000004000475e3 */ /* 0x000ea40008200800 */
[----:B--2---:R-:W-:Y:S01]  /*3a20*/  MOV R10, UR4 ;  /* 0x00000004000a7c02 */ /* 0x004fe20008000f00 */
[----:B------:R-:W-:Y:S05]  /*3a30*/  BRA.U !UP0, `(.L_x_70) ;  /* 0xfffffffd08e87547 */ /* 0x000fea000b83ffff */
.L_x_69:
[----:B------:R-:W2:Y:S01]  /*3a40*/  LDS R6, [UR5+0x10] ;  /* 0x00001005ff067984 */ /* 0x000ea20008000800 */
[----:B------:R-:W-:Y:S01]  /*3a50*/  IMAD.U32 R3, RZ, RZ, UR6 ;  /* 0x00000006ff037e24 */ /* 0x000fe2000f8e00ff */
[----:B------:R-:W-:-:S03]  /*3a60*/  MOV R4, UR70 ;  /* 0x0000004600047c02 */ /* 0x000fc60008000f00 */
[----:B------:R-:W-:Y:S01]  /*3a70*/  VIADD R3, R3, 0x160 ;  /* 0x0000016003037836 */ /* 0x000fe20000000000 */
[----:B--2---:R-:W-:-:S04]  /*3a80*/  SHF.L.U32 R6, R6, 0x1f, RZ ;  /* 0x0000001f06067819 */ /* 0x004fc800000006ff */
[----:B------:R-:W2:Y:S02]  /*3a90*/  SYNCS.PHASECHK.TRANS64.TRYWAIT P0, [UR5+0x8], R6 ;  /* 0x00000806ff0075a7 */ /* 0x000ea40008001105 */
[----:B--2---:R-:W-:Y:S05]  /*3aa0*/  @P0 BRA `(.L_x_71) ;  /* 0x0000000000080947 */ /* 0x004fea0003800000 */
[----:B------:R-:W2:Y:S02]  /*3ab0*/  SYNCS.PHASECHK.TRANS64.TRYWAIT P0, [UR5+0x8], R6 ;  /* 0x00000806ff0075a7 */ /* 0x000ea40008001105 */
[----:B--2---:R-:W-:Y:S05]  /*3ac0*/  @!P0 BRA `(.L_x_72) ;  /* 0x0000005c00688947 */ /* 0x004fea0003800000 */
.L_x_71:
[----:B------:R-:W-:Y:S01]  /*3ad0*/  PRMT R4, R4, 0x654, R3 ;  /* 0x0000065404047816 */ /* 0x000fe20000000003 */
[----:B------:R-:W-:Y:S01]  /*3ae0*/  HFMA2 R3, -RZ, RZ, 0, 5.9604644775390625e-08 ;  /* 0x00000001ff037431 */ /* 0x000fe200000001ff */
[----:B------:R-:W-:Y:S01]  /*3af0*/  UPRMT UR4, UR70, 0x654, UR7 ;  /* 0x0000065446047896 */ /* 0x000fe20008000007 */
[----:B------:R-:W-:Y:S02]  /*3b00*/  IMAD.MOV.U32 R7, RZ, RZ, 0xffff ;  /* 0x0000ffffff077424 */ /* 0x000fe400078e00ff */
[----:B--2---:R-:W-:Y:S02]  /*3b10*/  IMAD.MOV.U32 R6, RZ, RZ, 0x4 ;  /* 0x00000004ff067424 */ /* 0x004fe400078e00ff */
[----:B------:R-:W-:Y:S01]  /*3b20*/  IMAD.SHL.U32 R9, R10, 0x20, RZ ;  /* 0x000000200a097824 */ /* 0x000fe200078e00ff */
[----:B------:R-:W-:Y:S02]  /*3b30*/  MOV R5, UR4 ;  /* 0x0000000400057c02 */ /* 0x000fe40008000f00 */
[-C--:B------:R-:W-:Y:S01]  /*3b40*/  SHF.L.U32 R8, R7, R10.reuse, RZ ;  /* 0x0000000a07087219 */ /* 0x080fe200000006ff */
[----:B------:R2:W-:Y:S01]  /*3b50*/  SYNCS.ARRIVE.TRANS64.RED RZ, [UR4], R6 ;  /* 0x00000006ffff79a7 */ /* 0x0005e20008000404 */
[----:B------:R-:W-:Y:S01]  /*3b60*/  SHF.L.U32 R7, R3, R10, RZ ;  /* 0x0000000a03077219 */ /* 0x000fe200000006ff */
[----:B------:R2:W-:Y:S04]  /*3b70*/  STS [UR6+0x160], R9 ;  /* 0x00016009ff007988 */ /* 0x0005e80008000806 */
[----:B------:R2:W-:Y:S04]  /*3b80*/  STAS [R4.64], R10 ;  /* 0x0000000a04007dbd */ /* 0x0005e8000c0008ff */
[----:B------:R2:W-:Y:S04]  /*3b90*/  ATOMS.OR RZ, [UR5+0x14], R8 ;  /* 0x00001408ffff798c */ /* 0x0005e8000b000005 */
[----:B------:R2:W-:Y:S04]  /*3ba0*/  ATOMS.OR RZ, [UR5+0x18], R7 ;  /* 0x00001807ffff798c */ /* 0x0005e8000b000005 */
[----:B------:R2:W-:Y:S02]  /*3bb0*/  ATOMS.XOR RZ, [UR5+0x10], R3 ;  /* 0x00001003ffff798c */ /* 0x0005e4000b800005 */
.L_x_68:
[----:B-1----:R-:W-:Y:S05]  /*3bc0*/  BSYNC B0 ;  /* 0x0000000000007941 */ /* 0x002fea0003800000 */
.L_x_67:
[----:B------:R-:W-:Y:S05]  /*3bd0*/  BRA.U UP1, `(.L_x_73) ;  /* 0x00000001016c7547 */ /* 0x000fea000b800000 */
[----:B------:R-:W-:-:S03]  /*3be0*/  UMOV UR4, 0xffffffff ;  /* 0xffffffff00047882 */ /* 0x000fc60000000000 */
[----:B------:R-:W-:Y:S05]  /*3bf0*/  BRA.DIV UR4, `(.L_x_74) ;  /* 0x0000005e04347947 */ /* 0x000fea000b800000 */
[----:B------:R-:W-:-:S13]  /*3c00*/  ELECT P0, URZ, PT ;  /* 0x0000000000ff782f */ /* 0x000fda0003800000 */
.L_x_170:
[----:B------:R-:W-:Y:S05]  /*3c10*/  @!P0 BRA `(.L_x_73) ;  /* 0x00000000005c8947 */ /* 0x000fea0003800000 */
[----:B--2---:R-:W2:Y:S02]  /*3c20*/  LDS R4, [UR5+0x10] ;  /* 0x00001005ff047984 */ /* 0x004ea40008000800 */
[----:B--2---:R-:W-:-:S04]  /*3c30*/  SHF.L.U32 R4, R4, 0x1f, RZ ;  /* 0x0000001f04047819 */ /* 0x004fc800000006ff */
[----:B------:R-:W2:Y:S02]  /*3c40*/  SYNCS.PHASECHK.TRANS64.TRYWAIT P0, [UR5+0x8], R4 ;  /* 0x00000804ff0075a7 */ /* 0x000ea40008001105 */
[----:B--2---:R-:W-:Y:S05]  /*3c50*/  @P0 BRA `(.L_x_75) ;  /* 0x0000000000080947 */ /* 0x004fea0003800000 */
[----:B------:R-:W2:Y:S02]  /*3c60*/  SYNCS.PHASECHK.TRANS64.TRYWAIT P0, [UR5+0x8], R4 ;  /* 0x00000804ff0075a7 */ /* 0x000ea40008001105 */
[----:B--2---:R-:W-:Y:S05]  /*3c70*/  @!P0 BRA `(.L_x_76) ;  /* 0x0000005c00388947 */ /* 0x004fea0003800000 */
.L_x_75:
[----:B------:R-:W3:Y:S01]  /*3c80*/  LDS R6, [UR6+0x160] ;  /* 0x00016006ff067984 */ /* 0x000ee20008000800 */
[----:B--2---:R-:W-:Y:S02]  /*3c90*/  HFMA2 R3, -RZ, RZ, 0, 5.9604644775390625e-08 ;  /* 0x00000001ff037431 */ /* 0x004fe400000001ff */
[----:B------:R-:W-:Y:S01]  /*3ca0*/  IMAD.MOV.U32 R4, RZ, RZ, 0xffff ;  /* 0x0000ffffff047424 */ /* 0x000fe200078e00ff */
[----:B------:R-:W-:Y:S01]  /*3cb0*/  UPRMT UR4, UR70, 0x654, UR7 ;  /* 0x0000065446047896 */ /* 0x000fe20008000007 */
[----:B---3--:R-:W-:-:S03]  /*3cc0*/  IMAD.SHL.U32 R5, R6, 0x20, RZ ;  /* 0x0000002006057824 */ /* 0x008fc600078e00ff */
[-C--:B------:R-:W-:Y:S02]  /*3cd0*/  SHF.L.U32 R4, R4, R6.reuse, RZ ;  /* 0x0000000604047219 */ /* 0x080fe400000006ff */
[----:B------:R-:W-:Y:S01]  /*3ce0*/  SHF.L.U32 R6, R3, R6, RZ ;  /* 0x0000000603067219 */ /* 0x000fe200000006ff */
[----:B------:R3:W-:Y:S04]  /*3cf0*/  STS [UR6+0x160], R5 ;  /* 0x00016005ff007988 */ /* 0x0007e80008000806 */
[----:B------:R3:W-:Y:S04]  /*3d00*/  ATOMS.OR RZ, [UR5+0x14], R4 ;  /* 0x00001404ffff798c */ /* 0x0007e8000b000005 */
[----:B------:R3:W-:Y:S01]  /*3d10*/  ATOMS.OR RZ, [UR5+0x18], R6 ;  /* 0x00001806ffff798c */ /* 0x0007e2000b000005 */
[----:B------:R-:W-:Y:S03]  /*3d20*/  SYNCS.ARRIVE.TRANS64.RED.A1T0 RZ, [UR4], RZ ;  /* 0x000000ffffff79a7 */ /* 0x000fe60008100404 */
[----:B------:R3:W-:Y:S01]  /*3d30*/  ATOMS.XOR RZ, [UR5+0x10], R3 ;  /* 0x00001003ffff798c */ /* 0x0007e2000b800005 */
[----:B------:R-:W-:Y:S05]  /*3d40*/  BRA `(.L_x_73) ;  /* 0x0000000000107947 */ /* 0x000fea0003800000 */
.L_x_66:
[----:B------:R-:W-:Y:S02]  /*3d50*/  MOV R3, 0xffffffff ;  /* 0xffffffff00037802 */ /* 0x000fe40000000f00 */
[----:B------:R-:W-:-:S03]  /*3d60*/  MOV R4, 0x3d90 ;  /* 0x00003d9000047802 */ /* 0x000fc60000000f00 */
[----:B------:R2:W-:Y:S04]  /*3d70*/  STS [UR6+0x160], R3 ;  /* 0x00016003ff007988 */ /* 0x0005e80008000806 */
[----:B-12--5:R-:W-:Y:S05]  /*3d80*/  CALL.REL.NOINC `($__internal_1_$__cuda_sm10x_tcgen05_guardrail_trap_phase_invalid_during_alloc) ;  /* 0x0000006000687944 */ /* 0x026fea0003c00000 */
.L_x_73:
[----:B------:R-:W-:Y:S05]  /*3d90*/  WARPSYNC.ALL ;  /* 0x0000000000007948 */ /* 0x000fea0003800000 */
[----:B------:R-:W4:Y:S01]  /*3da0*/  S2UR UR31, SR_CgaCtaId ;  /* 0x00000000001f79c3 */ /* 0x000f220000008800 */
[----:B------:R-:W-:Y:S01]  /*3db0*/  UMOV UR4, 0x400 ;  /* 0x0000040000047882 */ /* 0x000fe20000000000 */
[----:B------:R-:W-:-:S06]  /*3dc0*/  NOP ;  /* 0x0000000000007918 */ /* 0x000fcc0000000000 */
[----:B------:R-:W-:Y:S06]  /*3dd0*/  BAR.ARV 0x6, 0xa0 ;  /* 0x0182800000007b1d */ /* 0x000fec0000002000 */
[----:B------:R-:W1:Y:S01]  /*3de0*/  LDCU UR11, c[0x0][0x38c] ;  /* 0x00007180ff0b77ac */ /* 0x000e620008000800 */
[----:B------:R-:W-:Y:S01]  /*3df0*/  LOP3.LUT R2, R2, 0xffff, RZ, 0xc0, !PT ;  /* 0x0000ffff02027812 */ /* 0x000fe200078ec0ff */
[----:B--2---:R-:W-:Y:S01]  /*3e00*/  IMAD.MOV.U32 R10, RZ, RZ, 0x1 ;  /* 0x00000001ff0a7424 */ /* 0x004fe200078e00ff */
[----:B------:R-:W-:Y:S02]  /*3e10*/  LOP3.LUT R0, R0, 0xffff, RZ, 0xc0, !PT ;  /* 0x0000ffff00007812 */ /* 0x000fe400078ec0ff */
[----:B------:R-:W-:-:S02]  /*3e20*/  CS2R R8, SRZ ;  /* 0x0000000000087805 */ /* 0x000fc4000001ff00 */
[----:B------:R-:W-:Y:S01]  /*3e30*/  R2UR UR44, R2 ;  /* 0x00000000022c72ca */ /* 0x000fe200000e0000 */
[----:B------:R-:W2:Y:S01]  /*3e40*/  LDCU UR61, c[0x0][0x370] ;  /* 0x00006e00ff3d77ac */ /* 0x000ea20008000800 */
[----:B------:R-:W-:Y:S01]  /*3e50*/  R2UR UR63, R0 ;  /* 0x00000000003f72ca */ /* 0x000fe200000e0000 */
[----:B----4-:R-:W-:Y:S01]  /*3e60*/  ULEA UR31, UR31, UR4, 0x18 ;  /* 0x000000041f1f7291 */ /* 0x010fe2000f8ec0ff */
[----:B------:R-:W-:Y:S01]  /*3e70*/  UMOV UR59, URZ ;  /* 0x000000ff003b7c82 */ /* 0x000fe20008000000 */
[----:B------:R-:W-:Y:S02]  /*3e80*/  UISETP.GE.AND UP5, UPT, UR45, 0x1, UPT ;  /* 0x000000012d00788c */ /* 0x000fe4000bfa6270 */
[----:B------:R-:W-:Y:S02]  /*3e90*/  UIADD3 UR6, UPT, UPT, UR31, 0x6400, URZ ;  /* 0x000064001f067890 */ /* 0x000fe4000fffe0ff */
[----:B------:R-:W-:-:S03]  /*3ea0*/  UIADD3 UR5, UPT, UPT, UR31, 0x2a400, URZ ;  /* 0x0002a4001f057890 */ /* 0x000fc6000fffe0ff */
[----:B---3--:R-:W3:Y:S01]  /*3eb0*/  LDS R3, [UR31+0x160] ;  /* 0x0001601fff037984 */ /* 0x008ee20008000800 */
[----:B-1----:R-:W-:Y:S02]  /*3ec0*/  UIADD3 UR11, UPT, UPT, UR11, 0x7f, URZ ;  /* 0x0000007f0b0b7890 */ /* 0x002fe4000fffe0ff */
[----:B------:R-:W-:Y:S02]  /*3ed0*/  UIADD3 UR4, UPT, UPT, UR31, 0x33400, URZ ;  /* 0x000334001f047890 */ /* 0x000fe4000fffe0ff */
[----:B------:R-:W-:Y:S02]  /*3ee0*/  UIADD3 UR7, UPT, UPT, UR31, 0x34600, URZ ;  /* 0x000346001f077890 */ /* 0x000fe4000fffe0ff */
[----:B------:R-:W-:Y:S02]  /*3ef0*/  USHF.R.U32.HI UR10, URZ, 0x4, UR6 ;  /* 0x00000004ff0a7899 */ /* 0x000fe40008011606 */
[----:B------:R-:W-:Y:S02]  /*3f00*/  USHF.R.U32.HI UR8, URZ, 0x4, UR5 ;  /* 0x00000004ff087899 */ /* 0x000fe40008011605 */
[----:B------:R-:W-:-:S02]  /*3f10*/  USHF.R.S32.HI UR9, URZ, 0x1f, UR11 ;  /* 0x0000001fff097899 */ /* 0x000fc4000801140b */
[----:B------:R-:W-:Y:S02]  /*3f20*/  USHF.R.U32.HI UR6, URZ, 0x4, UR4 ;  /* 0x00000004ff067899 */ /* 0x000fe40008011604 */
[----:B------:R-:W-:Y:S02]  /*3f30*/  USHF.R.U32.HI UR5, URZ, 0x4, UR7 ;  /* 0x00000004ff057899 */ /* 0x000fe40008011607 */
[----:B------:R-:W-:Y:S02]  /*3f40*/  ULEA.HI UR4, UR9, UR11, URZ, 0x7 ;  /* 0x0000000b09047291 */ /* 0x000fe4000f8f38ff */
[----:B------:R-:W-:Y:S02]  /*3f50*/  ULOP3.LUT UR6, UR6, 0x3fff, URZ, 0xc0, !UPT ;  /* 0x00003fff06067892 */ /* 0x000fe4000f8ec0ff */
[----:B------:R-:W-:Y:S02]  /*3f60*/  ULOP3.LUT UR5, UR5, 0x3fff, URZ, 0xc0, !UPT ;  /* 0x00003fff05057892 */ /* 0x000fe4000f8ec0ff */
[----:B------:R-:W-:-:S02]  /*3f70*/  USHF.R.S32.HI UR62, URZ, 0x7, UR4 ;  /* 0x00000007ff3e7899 */ /* 0x000fc40008011404 */
[----:B------:R-:W-:Y:S02]  /*3f80*/  ULOP3.LUT UR54, UR6, 0x10000, URZ, 0xfc, !UPT ;  /* 0x0001000006367892 */ /* 0x000fe4000f8efcff */
[----:B------:R-:W-:Y:S02]  /*3f90*/  ULOP3.LUT UR55, UR5, 0x10000, URZ, 0xfc, !UPT ;  /* 0x0001000005377892 */ /* 0x000fe4000f8efcff */
[----:B------:R-:W-:Y:S02]  /*3fa0*/  ULOP3.LUT UR10, UR10, 0x3fff, URZ, 0xc0, !UPT ;  /* 0x00003fff0a0a7892 */ /* 0x000fe4000f8ec0ff */
[----:B------:R-:W-:Y:S02]  /*3fb0*/  ULOP3.LUT UR8, UR8, 0x3fff, URZ, 0xc0, !UPT ;  /* 0x00003fff08087892 */ /* 0x000fe4000f8ec0ff */
[----:B------:R-:W-:Y:S02]  /*3fc0*/  UISETP.LT.AND UP0, UPT, UR62, 0x1, UPT ;  /* 0x000000013e00788c */ /* 0x000fe4000bf01270 */
[----:B------:R-:W-:Y:S01]  /*3fd0*/  UISETP.NE.AND UP4, UPT, UR45, 0x1, UPT ;  /* 0x000000012d00788c */ /* 0x000fe2000bf85270 */
[----:B------:R-:W1:Y:S01]  /*3fe0*/  LDCU UR60, c[0x0][0x374] ;  /* 0x00006e80ff3c77ac */ /* 0x000e620008000800 */
[----:B---3--:R-:W-:Y:S01]  /*3ff0*/  R2UR UR32, R3 ;  /* 0x00000000032072ca */ /* 0x008fe200000e0000 */
[----:B------:R-:W-:Y:S01]  /*4000*/  IMAD.MOV.U32 R3, RZ, RZ, RZ ;  /* 0x000000ffff037224 */ /* 0x000fe200078e00ff */
[----:B------:R-:W-:-:S02]  /*4010*/  ULOP3.LUT UR52, UR10, 0x10000, URZ, 0xfc, !UPT ;  /* 0x000100000a347892 */ /* 0x000fc4000f8efcff */
[----:B------:R-:W-:Y:S02]  /*4020*/  ULOP3.LUT UR53, UR8, 0x10000, URZ, 0xfc, !UPT ;  /* 0x0001000008357892 */ /* 0x000fe4000f8efcff */
[----:B------:R-:W-:Y:S02]  /*4030*/  USEL UR68, UR62, 0x1, !UP0 ;  /* 0x000000013e447887 */ /* 0x000fe4000c000000 */
[----:B------:R-:W-:Y:S01]  /*4040*/  UISETP.NE.AND UP3, UPT, UR71, URZ, UPT ;  /* 0x000000ff4700728c */ /* 0x000fe2000bf65270 */
[----:B------:R-:W-:Y:S01]  /*4050*/  UMOV UR29, URZ ;  /* 0x000000ff001d7c82 */ /* 0x000fe20008000000 */
[----:B------:R-:W-:-:S03]  /*4060*/  UMOV UR27, URZ ;  /* 0x000000ff001b7c82 */ /* 0x000fc60008000000 */
[----:B------:R-:W-:Y:S02]  /*4070*/  UIADD3 UR42, UPT, UPT, UR32, 0x80, URZ ;  /* 0x00000080202a7890 */ /* 0x000fe4000fffe0ff */
[----:B------:R-:W-:Y:S02]  /*4080*/  UIADD3 UR50, UPT, UPT, UR32, 0x40000080, URZ ;  /* 0x4000008020327890 */ /* 0x000fe4000fffe0ff */
[----:B------:R-:W-:Y:S02]  /*4090*/  UIADD3 UR48, UPT, UPT, UR32, -0x7fffff80, URZ ;  /* 0x8000008020307890 */ /* 0x000fe4000fffe0ff */
[----:B------:R-:W-:Y:S02]  /*40a0*/  UIADD3 UR46, UPT, UPT, UR32, -0x3fffff80, URZ ;  /* 0xc0000080202e7890 */ /* 0x000fe4000fffe0ff */
[----:B------:R-:W-:Y:S02]  /*40b0*/  USHF.R.U32.HI UR7, URZ, 0x11, UR42 ;  /* 0x00000011ff077899 */ /* 0x000fe4000801162a */
[----:B------:R-:W-:-:S02]  /*40c0*/  USHF.R.U32.HI UR6, URZ, 0x11, UR50 ;  /* 0x00000011ff067899 */ /* 0x000fc40008011632 */
[----:B------:R-:W-:Y:S02]  /*40d0*/  USHF.R.U32.HI UR5, URZ, 0x11, UR48 ;  /* 0x00000011ff057899 */ /* 0x000fe40008011630 */
[----:B------:R-:W-:Y:S02]  /*40e0*/  USHF.R.U32.HI UR4, URZ, 0x11, UR46 ;  /* 0x00000011ff047899 */ /* 0x000fe4000801162e */
[----:B------:R-:W-:Y:S02]  /*40f0*/  ULOP3.LUT UR7, UR7, 0x6000, URZ, 0xc0, !UPT ;  /* 0x0000600007077892 */ /* 0x000fe4000f8ec0ff */
[----:B------:R-:W-:Y:S02]  /*4100*/  ULOP3.LUT UR6, UR6, 0x6000, URZ, 0xc0, !UPT ;  /* 0x0000600006067892 */ /* 0x000fe4000f8ec0ff */
[----:B------:R-:W-:Y:S02]  /*4110*/  ULOP3.LUT UR5, UR5, 0x6000, URZ, 0xc0, !UPT ;  /* 0x0000600005057892 */ /* 0x000fe4000f8ec0ff */
[----:B------:R-:W-:-:S02]  /*4120*/  ULOP3.LUT UR4, UR4, 0x6000, URZ, 0xc0, !UPT ;  /* 0x0000600004047892 */ /* 0x000fc4000f8ec0ff */
[----:B------:R-:W-:Y:S02]  /*4130*/  UIADD3 UR69, UPT, UPT, UR32, 0x84, URZ ;  /* 0x0000008420457890 */ /* 0x000fe4000fffe0ff */
[----:B------:R-:W-:Y:S02]  /*4140*/  ULOP3.LUT UR67, UR7, 0x1090, URZ, 0xfc, !UPT ;  /* 0x0000109007437892 */ /* 0x000fe4000f8efcff */
[----:B------:R-:W-:Y:S02]  /*4150*/  ULOP3.LUT UR66, UR6, 0x1090, URZ, 0xfc, !UPT ;  /* 0x0000109006427892 */ /* 0x000fe4000f8efcff */
[----:B------:R-:W-:Y:S02]  /*4160*/  ULOP3.LUT UR65, UR5, 0x1090, URZ, 0xfc, !UPT ;  /* 0x0000109005417892 */ /* 0x000fe4000f8efcff */
[----:B-12---:R-:W-:-:S12]  /*4170*/  ULOP3.LUT UR64, UR4, 0x1090, URZ, 0xfc, !UPT ;  /* 0x0000109004407892 */ /* 0x006fd8000f8efcff */
.L_x_86:
[C---:B------:R-:W-:Y:S02]  /*4180*/  LEA R2, R9.reuse, UR31, 0x3 ;  /* 0x0000001f09027c11 */ /* 0x040fe4000f8e18ff */
[----:B------:R-:W-:Y:S02]  /*4190*/  SHF.L.U32 R5, R8, 0x1f, RZ ;  /* 0x0000001f08057819 */ /* 0x000fe400000006ff */
[----:B------:R-:W-:Y:S02]  /*41a0*/  LEA R6, R9, UR31, 0x4 ;  /* 0x0000001f09067c11 */ /* 0x000fe4000f8e20ff */
[----:B------:R-:W1:Y:S02]  /*41b0*/  SYNCS.PHASECHK.TRANS64.TRYWAIT P0, [R2+URZ+0xd0], R5 ;  /* 0x0000d005020075a7 */ /* 0x000e6400080011ff */
[----:B-1-3--:R-:W-:Y:S05]  /*41c0*/  @!P0 BRA `(.L_x_77) ;  /* 0x0000005400fc8947 */ /* 0x00afea0003800000 */
.L_x_171:
[----:B-1----:R-:W1:Y:S01]  /*41d0*/  LDS.128 R4, [R6+0x140] ;  /* 0x0001400006047984 */ /* 0x002e620000000c00 */
[----:B------:R-:W-:Y:S01]  /*41e0*/  @!PT LDS RZ, [RZ] ;  /* 0x00000000fffff984 */ /* 0x000fe20000000800 */
[----:B------:R-:W-:Y:S01]  /*41f0*/  @!PT LDS RZ, [RZ] ;  /* 0x00000000fffff984 */ /* 0x000fe20000000800 */
[----:B------:R-:W-:Y:S01]  /*4200*/  @!PT LDS RZ, [RZ] ;  /* 0x00000000fffff984 */ /* 0x000fe20000000800 */
[----:B------:R-:W-:Y:S01]  /*4210*/  @!PT LDS RZ, [RZ] ;  /* 0x00000000fffff984 */ /* 0x000fe20000000800 */
[----:B------:R2:W-:Y:S06]  /*4220*/  MEMBAR.ALL.CTA ;  /* 0x0000000000007992 */ /* 0x0005ec0000008000 */
[----:B--2---:R-:W2:Y:S01]  /*4230*/  FENCE.VIEW.ASYNC.S ;  /* 0x00000000000073c6 */ /* 0x004ea20000000000 */
[----:B-1----:R-:W-:-:S13]  /*4240*/  LOP3.LUT P0, RZ, R6, 0x1, RZ, 0xc0, !PT ;  /* 0x0000000106ff7812 */ /* 0x002fda000780c0ff */
[----:B--2---:R-:W-:Y:S01]  /*4250*/  VOTEU.ANY UP2, P0 ;  /* 0x0000000000ff7886 */ /* 0x004fe20000040100 */
[----:B------:R-:W-:-:S13]  /*4260*/  PLOP3.LUT P0, PT, PT, PT, UP2, 0x80, 0x8 ;  /* 0x000000000008781c */ /* 0x000fda0003f0f028 */
[----:B------:R-:W-:Y:S02]  /*4270*/  @P0 MOV R0, R4 ;  /* 0x0000000400000202 */ /* 0x000fe40000000f00 */
[----:B------:R-:W-:Y:S02]  /*4280*/  @P0 LOP3.LUT R4, R5, 0xffff, RZ, 0xc0, !PT ;  /* 0x0000ffff05040812 */ /* 0x000fe400078ec0ff */
[----:B------:R-:W-:Y:S01]  /*4290*/  @P0 R2UR UR5, R0 ;  /* 0x00000000000502ca */ /* 0x000fe200000e0000 */
[----:B------:R-:W-:Y:S01]  /*42a0*/  VIADD R0, R2, 0xe0 ;  /* 0x000000e002007836 */ /* 0x000fe20000000000 */
[----:B------:R-:W-:-:S04]  /*42b0*/  @P0 R2UR UR4, R4 ;  /* 0x00000000040402ca */ /* 0x000fc800000e0000 */
[----:B------:R-:W-:-:S04]  /*42c0*/  PRMT R0, RZ, 0x654, R0 ;  /* 0x00000654ff007816 */ /* 0x000fc80000000000 */
[----:B------:R1:W-:Y:S03]  /*42d0*/  SYNCS.ARRIVE.TRANS64.RED.A1T0 RZ, [R0+URZ], RZ ;  /* 0x000000ff00ff79a7 */ /* 0x0003e600081004ff */
[----:B------:R-:W-:Y:S02]  /*42e0*/  @UP2 UMOV UR58, UR5 ;  /* 0x00000005003a2c82 */ /* 0x000fe40008000000 */
[----:B------:R-:W-:Y:S01]  /*42f0*/  @UP2 UMOV UR56, UR4 ;  /* 0x0000000400382c82 */ /* 0x000fe20008000000 */
[----:B------:R-:W-:Y:S05]  /*4300*/  BRA.U !UP5, `(.L_x_78) ;  /* 0x000000010dd07547 */ /* 0x000fea000b800000 */
[----:B------:R-:W2:Y:S01]  /*4310*/  LDCU.128 UR12, c[0x0][0xf10] ;  /* 0x0001e200ff0c77ac */ /* 0x000ea20008000c00 */
[----:B------:R-:W3:Y:S01]  /*4320*/  LDCU UR21, c[0x0][0xf20] ;  /* 0x0001e400ff1577ac */ /* 0x000ee20008000800 */
[----:B------:R-:W4:Y:S01]  /*4330*/  LDCU UR20, c[0x0][0xf0c] ;  /* 0x0001e180ff1477ac */ /* 0x000f220008000800 */
[----:B------:R-:W1:Y:S01]  /*4340*/  LDCU.64 UR8, c[0x0][0xf28] ;  /* 0x0001e500ff0877ac */ /* 0x000e620008000a00 */
[----:B--2---:R-:W-:Y:S02]  /*4350*/  UIMAD.WIDE.U32 UR6, UR60, UR15, URZ ;  /* 0x0000000f3c0672a5 */ /* 0x004fe4000f8e00ff */
[----:B------:R-:W-:Y:S02]  /*4360*/  UIMAD.WIDE.U32 UR4, UR61, UR12, URZ ;  /* 0x0000000c3d0472a5 */ /* 0x000fe4000f8e00ff */
[----:B------:R-:W-:Y:S02]  /*4370*/  UISETP.NE.AND UP0, UPT, UR14, 0x1, UPT ;  /* 0x000000010e00788c */ /* 0x000fe4000bf05270 */
[----:B------:R-:W-:Y:S01]  /*4380*/  UIMAD.WIDE.U32 UR18, UR56, UR15, URZ ;  /* 0x0000000f381272a5 */ /* 0x000fe2000f8e00ff */
[----:B------:R-:W-:-:S02]  /*4390*/  UMOV UR6, UR7 ;  /* 0x0000000700067c82 */ /* 0x000fc40008000000 */
[----:B------:R-:W-:Y:S01]  /*43a0*/  UMOV UR4, UR5 ;  /* 0x0000000500047c82 */ /* 0x000fe20008000000 */
[----:B---3--:R-:W-:Y:S02]  /*43b0*/  USHF.R.U32.HI UR6, URZ, UR21, UR6 ;  /* 0x00000015ff067299 */ /* 0x008fe40008011606 */
[----:B----4-:R-:W-:Y:S02]  /*43c0*/  UISETP.NE.AND UP1, UPT, UR20, 0x1, UPT ;  /* 0x000000011400788c */ /* 0x010fe4000bf25270 */
[----:B------:R-:W-:Y:S02]  /*43d0*/  USHF.R.U32.HI UR4, URZ, UR13, UR4 ;  /* 0x0000000dff047299 */ /* 0x000fe40008011604 */
[----:B------:R-:W-:Y:S02]  /*43e0*/  USEL UR5, UR60, UR6, !UP0 ;  /* 0x000000063c057287 */ /* 0x000fe4000c000000 */
[----:B------:R-:W-:Y:S02]  /*43f0*/  USEL UR6, UR61, UR4, !UP1 ;  /* 0x000000043d067287 */ /* 0x000fe4000c800000 */
[----:B-1----:R-:W-:Y:S01]  /*4400*/  UIMAD.WIDE.U32 UR10, UR5, UR8, URZ ;  /* 0x00000008050a72a5 */ /* 0x002fe2000f8e00ff */
[----:B------:R-:W-:Y:S01]  /*4410*/  UMOV UR4, UR19 ;  /* 0x0000001300047c82 */ /* 0x000fe20008000000 */
[----:B------:R-:W-:-:S02]  /*4420*/  UIMAD.WIDE.U32 UR16, UR58, UR12, URZ ;  /* 0x0000000c3a1072a5 */ /* 0x000fc4000f8e00ff */
        /* <DEDUP_REMOVED lines=34> */
.L_x_78:
[----:B------:R-:W2:Y:S02]  /*4650*/  LDCU UR4, c[0x0][0xf30] ;  /* 0x0001e600ff0477ac */ /* 0x000ea40008000800 */
[----:B--2---:R-:W-:-:S09]  /*4660*/  UISETP.NE.AND UP0, UPT, UR4, 0x1, UPT ;  /* 0x000000010400788c */ /* 0x004fd2000bf05270 */
[----:B------:R-:W-:Y:S05]  /*4670*/  BRA.U UP0, `(.L_x_79) ;  /* 0x00000001003c7547 */ /* 0x000fea000b800000 */
[----:B------:R-:W2:Y:S01]  /*4680*/  LDCU.128 UR8, c[0x0][0xf10] ;  /* 0x0001e200ff0877ac */ /* 0x000ea20008000c00 */
[----:B------:R-:W3:Y:S01]  /*4690*/  LDCU UR12, c[0x0][0xf0c] ;  /* 0x0001e180ff0c77ac */ /* 0x000ee20008000800 */
[----:B------:R-:W4:Y:S01]  /*46a0*/  LDCU UR13, c[0x0][0xf20] ;  /* 0x0001e400ff0d77ac */ /* 0x000f220008000800 */
[----:B--2---:R-:W-:Y:S02]  /*46b0*/  UIMAD.WIDE.U32 UR6, UR58, UR8, URZ ;  /* 0x000000083a0672a5 */ /* 0x004fe4000f8e00ff */
[----:B------:R-:W-:Y:S02]  /*46c0*/  UIMAD.WIDE.U32 UR4, UR56, UR11, URZ ;  /* 0x0000000b380472a5 */ /* 0x000fe4000f8e00ff */
[----:B---3--:R-:W-:Y:S02]  /*46d0*/  UISETP.NE.AND UP0, UPT, UR12, 0x1, UPT ;  /* 0x000000010c00788c */ /* 0x008fe4000bf05270 */
[----:B------:R-:W-:Y:S01]  /*46e0*/  UISETP.NE.AND UP1, UPT, UR10, 0x1, UPT ;  /* 0x000000010a00788c */ /* 0x000fe2000bf25270 */
[----:B------:R-:W-:-:S02]  /*46f0*/  UMOV UR6, UR7 ;  /* 0x0000000700067c82 */ /* 0x000fc40008000000 */
[----:B------:R-:W-:Y:S01]  /*4700*/  UMOV UR4, UR5 ;  /* 0x0000000500047c82 */ /* 0x000fe20008000000 */
[----:B------:R-:W-:Y:S02]  /*4710*/  USHF.R.U32.HI UR9, URZ, UR9, UR6 ;  /* 0x00000009ff097299 */ /* 0x000fe40008011606 */
[----:B----4-:R-:W-:Y:S02]  /*4720*/  USHF.R.U32.HI UR4, URZ, UR13, UR4 ;  /* 0x0000000dff047299 */ /* 0x010fe40008011604 */
[----:B------:R-:W-:Y:S02]  /*4730*/  USEL UR5, UR58, UR9, !UP0 ;  /* 0x000000093a057287 */ /* 0x000fe4000c000000 */
[----:B------:R-:W-:-:S04]  /*4740*/  USEL UR4, UR56, UR4, !UP1 ;  /* 0x0000000438047287 */ /* 0x000fc8000c800000 */
[----:B------:R-:W-:-:S04]  /*4750*/  UIADD3 UR4, UPT, UPT, UR5, -UR4, URZ ;  /* 0x8000000405047290 */ /* 0x000fc8000fffe0ff */
[----:B------:R-:W-:-:S12]  /*4760*/  UIMAD UR56, UR4, UR10, UR56 ;  /* 0x0000000a043872a4 */ /* 0x000fd8000f8e0238 */
.L_x_79:
[----:B------:R-:W-:Y:S01]  /*4770*/  IADD3 R9, PT, PT, R9, 0x1, RZ ;  /* 0x0000000109097810 */ /* 0x000fe20007ffe0ff */
[----:B------:R-:W-:Y:S06]  /*4780*/  BRA.U UP3, `(.L_x_80) ;  /* 0x0000000503907547 */ /* 0x000fec000b800000 */
[----:B------:R-:W2:Y:S01]  /*4790*/  LDCU UR4, c[0x0][0x38c] ;  /* 0x00007180ff0477ac */ /* 0x000ea20008000800 */
[----:B------:R-:W-:Y:S02]  /*47a0*/  PLOP3.LUT P1, PT, PT, PT, PT, 0x80, 0x8 ;  /* 0x000000000008781c */ /* 0x000fe40003f2f070 */
[----:B------:R-:W-:Y:S01]  /*47b0*/  SHF.L.U32 R5, R10, 0x1f, RZ ;  /* 0x0000001f0a057819 */ /* 0x000fe200000006ff */
[----:B------:R-:W-:Y:S02]  /*47c0*/  ULEA UR57, UR59, UR31, 0x3 ;  /* 0x0000001f3b397291 */ /* 0x000fe4000f8e18ff */
[----:B------:R-:W-:Y:S02]  /*47d0*/  ULEA UR11, UR59, UR32, 0x6 ;  /* 0x000000203b0b7291 */ /* 0x000fe4000f8e30ff */
[----:B--2---:R-:W-:-:S06]  /*47e0*/  UISETP.GE.AND UP0, UPT, UR4, 0x1, UPT ;  /* 0x000000010400788c */ /* 0x004fcc000bf06270 */
[----:B------:R-:W-:-:S05]  /*47f0*/  PLOP3.LUT P0, PT, PT, PT, UP0, 0x80, 0x8 ;  /* 0x000000000008781c */ /* 0x000fca0003f0f008 */
[----:B------:R-:W-:-:S08]  /*4800*/  @UP0 ULEA UR4, UR29, UR31, 0x3 ;  /* 0x0000001f1d040291 */ /* 0x000fd0000f8e18ff */
[----:B-1----:R-:W-:-:S04]  /*4810*/  @P0 SHF.L.U32 R0, R3, 0x1f, RZ ;  /* 0x0000001f03000819 */ /* 0x002fc800000006ff */
[----:B------:R1:W2:Y:S01]  /*4820*/  @P0 SYNCS.PHASECHK.TRANS64.TRYWAIT P1, [UR4], R0 ;  /* 0x00000000ff0005a7 */ /* 0x0002a20008021104 */
[----:B------:R-:W-:-:S04]  /*4830*/  ULEA.HI UR4, UR26, UR26, URZ, 0x1 ;  /* 0x0000001a1a047291 */ /* 0x000fc8000f8f08ff */
[----:B------:R-:W-:-:S04]  /*4840*/  ULOP3.LUT UR4, UR4, 0x7ffffffe, URZ, 0xc0, !UPT ;  /* 0x7ffffffe04047892 */ /* 0x000fc8000f8ec0ff */
[----:B------:R-:W-:-:S04]  /*4850*/  UIADD3 UR4, UPT, UPT, -UR4, UR26, URZ ;  /* 0x0000001a04047290 */ /* 0x000fc8000fffe1ff */
[----:B------:R-:W-:Y:S01]  /*4860*/  ULEA UR43, UR4, UR69, 0x1 ;  /* 0x00000045042b7291 */ /* 0x000fe2000f8e08ff */
[----:B------:R-:W3:Y:S02]  /*4870*/  SYNCS.PHASECHK.TRANS64.TRYWAIT P0, [UR57+0x100], R5 ;  /* 0x00010005ff0075a7 */ /* 0x000ee40008001139 */
[----:B-123--:R-:W-:Y:S09]  /*4880*/  @!P0 BRA `(.L_x_81) ;  /* 0x0000005000608947 */ /* 0x00eff20003800000 */
.L_x_173:
[----:B------:R-:W-:Y:S01]  /*4890*/  UMOV UR33, UR27 ;  /* 0x0000001b00217c82 */ /* 0x000fe20008000000 */
[----:B------:R-:W-:Y:S05]  /*48a0*/  BRA.U !UP0, `(.L_x_82) ;  /* 0x0000000508387547 */ /* 0x000fea000b800000 */
[----:B------:R-:W-:Y:S02]  /*48b0*/  USHF.R.U32.HI UR4, URZ, 0x1a, UR43 ;  /* 0x0000001aff047899 */ /* 0x000fe4000801162b */
[----:B------:R-:W-:Y:S02]  /*48c0*/  UIADD3 UR51, UPT, UPT, UR43, 0x40000000, URZ ;  /* 0x400000002b337890 */ /* 0x000fe4000fffe0ff */
[----:B------:R-:W-:Y:S02]  /*48d0*/  ULOP3.LUT UR49, UR43, 0x80000000, URZ, 0x3c, !UPT ;  /* 0x800000002b317892 */ /* 0x000fe4000f8e3cff */
[----:B------:R-:W-:Y:S02]  /*48e0*/  UIADD3 UR47, UPT, UPT, UR43, -0x40000000, URZ ;  /* 0xc00000002b2f7890 */ /* 0x000fe4000fffe0ff */
[----:B------:R-:W-:Y:S02]  /*48f0*/  ULOP3.LUT UR6, UR4, 0x30, URZ, 0xc0, !UPT ;  /* 0x0000003004067892 */ /* 0x000fe4000f8ec0ff */
[----:B------:R-:W-:-:S02]  /*4900*/  USHF.R.U32.HI UR5, URZ, 0x1a, UR51 ;  /* 0x0000001aff057899 */ /* 0x000fc40008011633 */
[----:B------:R-:W-:Y:S02]  /*4910*/  USHF.R.U32.HI UR4, URZ, 0x1a, UR49 ;  /* 0x0000001aff047899 */ /* 0x000fe40008011631 */
[----:B------:R-:W-:Y:S02]  /*4920*/  USHF.R.U32.HI UR7, URZ, 0x1a, UR47 ;  /* 0x0000001aff077899 */ /* 0x000fe4000801162f */
[----:B------:R-:W-:Y:S02]  /*4930*/  ULOP3.LUT UR40, UR6, 0x480, URZ, 0xfc, !UPT ;  /* 0x0000048006287892 */ /* 0x000fe4000f8efcff */
[----:B------:R-:W-:Y:S02]  /*4940*/  ULOP3.LUT UR6, UR5, 0x30, URZ, 0xc0, !UPT ;  /* 0x0000003005067892 */ /* 0x000fe4000f8ec0ff */
[----:B------:R-:W-:Y:S02]  /*4950*/  ULOP3.LUT UR5, UR4, 0x30, URZ, 0xc0, !UPT ;  /* 0x0000003004057892 */ /* 0x000fe4000f8ec0ff */
[----:B------:R-:W-:-:S02]  /*4960*/  ULOP3.LUT UR4, UR7, 0x30, URZ, 0xc0, !UPT ;  /* 0x0000003007047892 */ /* 0x000fc4000f8ec0ff */
[----:B------:R-:W-:Y:S02]  /*4970*/  ULOP3.LUT UR6, UR6, 0x480, URZ, 0xfc, !UPT ;  /* 0x0000048006067892 */ /* 0x000fe4000f8efcff */
[----:B------:R-:W-:Y:S02]  /*4980*/  ULOP3.LUT UR5, UR5, 0x480, URZ, 0xfc, !UPT ;  /* 0x0000048005057892 */ /* 0x000fe4000f8efcff */
[----:B------:R-:W-:Y:S02]  /*4990*/  ULOP3.LUT UR4, UR4, 0x480, URZ, 0xfc, !UPT ;  /* 0x0000048004047892 */ /* 0x000fe4000f8efcff */
[----:B------:R-:W-:Y:S02]  /*49a0*/  UPRMT UR41, UR40, 0x5410, UR67 ;  /* 0x0000541028297896 */ /* 0x000fe40008000043 */
[----:B------:R-:W-:Y:S01]  /*49b0*/  UIADD3 UR33, UPT, UPT, UR68, UR27, URZ ;  /* 0x0000001b44217290 */ /* 0x000fe2000fffe0ff */
[----:B------:R-:W-:Y:S01]  /*49c0*/  UMOV UR26, URZ ;  /* 0x000000ff001a7c82 */ /* 0x000fe20008000000 */
[----:B------:R-:W-:Y:S01]  /*49d0*/  UMOV UR28, UR62 ;  /* 0x0000003e001c7c82 */ /* 0x000fe20008000000 */
[----:B------:R-:W-:Y:S01]  /*49e0*/  UMOV UR10, UR29 ;  /* 0x0000001d000a7c82 */ /* 0x000fe20008000000 */
[----:B------:R-:W-:-:S02]  /*49f0*/  UPRMT UR39, UR6, 0x5410, UR66 ;  /* 0x0000541006277896 */ /* 0x000fc40008000042 */
[----:B------:R-:W-:Y:S02]  /*4a00*/  UPRMT UR37, UR5, 0x5410, UR65 ;  /* 0x0000541005257896 */ /* 0x000fe40008000041 */
[----:B------:R-:W-:Y:S01]  /*4a10*/  UPRMT UR35, UR4, 0x5410, UR64 ;  /* 0x0000541004237896 */ /* 0x000fe20008000040 */
[----:B------:R-:W-:Y:S01]  /*4a20*/  UMOV UR40, URZ ;  /* 0x000000ff00287c82 */ /* 0x000fe20008000000 */
[----:B------:R-:W-:Y:S01]  /*4a30*/  UMOV UR38, URZ ;  /* 0x000000ff00267c82 */ /* 0x000fe20008000000 */
[----:B------:R-:W-:Y:S01]  /*4a40*/  UMOV UR36, URZ ;  /* 0x000000ff00247c82 */ /* 0x000fe20008000000 */
[----:B------:R-:W-:-:S08]  /*4a50*/  UMOV UR34, URZ ;  /* 0x000000ff00227c82 */ /* 0x000fd00008000000 */
.L_x_85:
[----:B--2---:R-:W-:Y:S01]  /*4a60*/  ULEA UR7, UR10, UR31, 0x3 ;  /* 0x0000001f0a077291 */ /* 0x004fe2000f8e18ff */
[----:B---3--:R-:W-:Y:S11]  /*4a70*/  @P1 BRA `(.L_x_83) ;  /* 0x00000000000c1947 */ /* 0x008ff60003800000 */
[----:B-1----:R-:W-:Y:S04]  /*4a80*/  SHF.L.U32 R5, R3, 0x1f, RZ ;  /* 0x0000001f03057819 */ /* 0x002fe800000006ff */
[----:B------:R-:W1:Y:S02]  /*4a90*/  SYNCS.PHASECHK.TRANS64.TRYWAIT P0, [UR7], R5 ;  /* 0x00000005ff0075a7 */ /* 0x000e640008001107 */
[----:B-1----:R-:W-:Y:S05]  /*4aa0*/  @!P0 BRA `(.L_x_84) ;  /* 0x0000004c00f08947 */ /* 0x002fea0003800000 */
.L_x_83:
[----:B------:R-:W-:Y:S01]  /*4ab0*/  UISETP.NE.AND UP0, UPT, UR28, 0x1, UPT ;  /* 0x000000011c00788c */ /* 0x000fe2000bf05270 */
[----:B------:R-:W-:Y:S01]  /*4ac0*/  PLOP3.LUT P1, PT, PT, PT, PT, 0x80, 0x8 ;  /* 0x000000000008781c */ /* 0x000fe20003f2f070 */
[----:B------:R-:W-:Y:S02]  /*4ad0*/  UIADD3 UR4, UPT, UPT, UR10, 0x1, URZ ;  /* 0x000000010a047890 */ /* 0x000fe4000fffe0ff */
[----:B------:R-:W-:Y:S02]  /*4ae0*/  ULEA UR6, UR10, UR53, 0x8 ;  /* 0x000000350a067291 */ /* 0x000fe4000f8e40ff */
[----:B------:R-:W-:Y:S01]  /*4af0*/  UISETP.NE.AND UP1, UPT, UR4, 0x9, UPT ;  /* 0x000000090400788c */ /* 0x000fe2000bf25270 */
[----:B------:R-:W-:Y:S01]  /*4b00*/  PLOP3.LUT P0, PT, PT, PT, UP0, 0x80, 0x8 ;  /* 0x000000000008781c */ /* 0x000fe20003f0f008 */
[----:B------:R-:W-:Y:S02]  /*4b10*/  ULEA UR24, UR10, UR54, 0x5 ;  /* 0x000000360a187291 */ /* 0x000fe4000f8e28ff */
[----:B------:R-:W-:Y:S02]  /*4b20*/  USEL UR5, URZ, 0x1, UP1 ;  /* 0x00000001ff057887 */ /* 0x000fe40008800000 */
[----:B------:R-:W-:Y:S02]  /*4b30*/  USEL UR29, UR4, URZ, UP1 ;  /* 0x000000ff041d7287 */ /* 0x000fe40008800000 */
[----:B------:R-:W-:Y:S02]  /*4b40*/  ULEA UR22, UR10, UR55, 0x5 ;  /* 0x000000370a167291 */ /* 0x000fe4000f8e28ff */
[----:B------:R-:W-:Y:S01]  /*4b50*/  @UP0 ULEA UR4, UR29, UR31, 0x3 ;  /* 0x0000001f1d040291 */ /* 0x000fe2000f8e18ff */
[----:B------:R-:W-:Y:S01]  /*4b60*/  LOP3.LUT R3, R3, UR5, RZ, 0x3c, !PT ;  /* 0x0000000503037c12 */ /* 0x000fe2000f8e3cff */
[----:B------:R-:W-:Y:S02]  /*4b70*/  UISETP.NE.U32.AND UP0, UPT, UR26, URZ, UPT ;  /* 0x000000ff1a00728c */ /* 0x000fe4000bf05070 */
[----:B------:R-:W-:Y:S01]  /*4b80*/  UIADD3 UR20, UPT, UPT, UR6, 0x2, URZ ;  /* 0x0000000206147890 */ /* 0x000fe2000fffe0ff */
[----:B-1----:R-:W-:Y:S01]  /*4b90*/  @P0 SHF.L.U32 R0, R3, 0x1f, RZ ;  /* 0x0000001f03000819 */ /* 0x002fe200000006ff */
[----:B------:R-:W-:Y:S02]  /*4ba0*/  UIADD3 UR16, UPT, UPT, UR6, 0x4, URZ ;  /* 0x0000000406107890 */ /* 0x000fe4000fffe0ff */
[----:B------:R-:W-:Y:S01]  /*4bb0*/  UIADD3 UR12, UPT, UPT, UR6, 0x6, URZ ;  /* 0x00000006060c7890 */ /* 0x000fe2000fffe0ff */
[----:B------:R2:W3:Y:S01]  /*4bc0*/  @P0 SYNCS.PHASECHK.TRANS64.TRYWAIT P1, [UR4], R0 ;  /* 0x00000000ff0005a7 */ /* 0x0004e20008021104 */
[----:B------:R-:W-:Y:S02]  /*4bd0*/  ULEA UR4, UR10, UR52, 0xa ;  /* 0x000000340a047291 */ /* 0x000fe4000f8e50ff */
[----:B------:R-:W-:Y:S02]  /*4be0*/  UIADD3 UR30, UPT, UPT, UR7, 0x48, URZ ;  /* 0x00000048071e7890 */ /* 0x000fe4000fffe0ff */
[----:B------:R-:W-:Y:S02]  /*4bf0*/  UIADD3 UR18, UPT, UPT, UR4, 0x2, URZ ;  /* 0x0000000204127890 */ /* 0x000fe4000fffe0ff */
[----:B------:R-:W-:Y:S02]  /*4c00*/  UIADD3 UR14, UPT, UPT, UR4, 0x4, URZ ;  /* 0x00000004040e7890 */ /* 0x000fe4000fffe0ff */
[----:B------:R-:W-:Y:S02]  /*4c10*/  UIADD3 UR8, UPT, UPT, UR4, 0x6, URZ ;  /* 0x0000000604087890 */ /* 0x000fe4000fffe0ff */
[----:B------:R-:W-:Y:S02]  /*4c20*/  UIADD3 UR27, UPT, UPT, UR27, 0x1, URZ ;  /* 0x000000011b1b7890 */ /* 0x000fe4000fffe0ff */
[----:B------:R-:W-:Y:S01]  /*4c30*/  UIADD3 UR28, UPT, UPT, UR28, -0x1, URZ ;  /* 0xffffffff1c1c7890 */ /* 0x000fe2000fffe0ff */
[----:B------:R-:W-:Y:S01]  /*4c40*/  UMOV UR25, 0x4008 ;  /* 0x0000400800197882 */ /* 0x000fe20000000000 */
[----:B------:R-:W-:Y:S01]  /*4c50*/  UMOV UR23, 0x4008 ;  /* 0x0000400800177882 */ /* 0x000fe20000000000 */
[----:B------:R2:W-:Y:S01]  /*4c60*/  UTCCP.T.S.2CTA.4x32dp128bit tmem[UR32+0x80], gdesc[UR24] ;  /* 0x00008018200079e7 */ /* 0x0005e20009300000 */
[----:B------:R2:W-:Y:S01]  /*4c70*/  UTCCP.T.S.2CTA.4x32dp128bit tmem[UR32+0x84], gdesc[UR22] ;  /* 0x00008416200079e7 */ /* 0x0005e20009300000 */
[----:B------:R-:W-:Y:S01]  /*4c80*/  UMOV UR7, 0x40004040 ;  /* 0x4000404000077882 */ /* 0x000fe20000000000 */
[----:B------:R-:W-:Y:S01]  /*4c90*/  UMOV UR5, 0x40004040 ;  /* 0x4000404000057882 */ /* 0x000fe20000000000 */
[----:B------:R-:W-:Y:S01]  /*4ca0*/  UMOV UR21, 0x40004040 ;  /* 0x4000404000157882 */ /* 0x000fe20000000000 */
[----:B------:R2:W-:Y:S01]  /*4cb0*/  UTCQMMA.2CTA gdesc[UR4], gdesc[UR6], tmem[UR11], tmem[UR40], idesc[UR41], tmem[UR42], UP0 ;  /* 0x002a280604007dea */ /* 0x0005e2000820030b */
[----:B------:R-:W-:Y:S01]  /*4cc0*/  UISETP.NE.AND UP0, UPT, UR27, UR33, UPT ;  /* 0x000000211b00728c */ /* 0x000fe2000bf05270 */
[----:B------:R-:W-:Y:S01]  /*4cd0*/  UMOV UR19, 0x40004040 ;  /* 0x4000404000137882 */ /* 0x000fe20000000000 */
[----:B------:R-:W-:Y:S01]  /*4ce0*/  UMOV UR17, 0x40004040 ;  /* 0x4000404000117882 */ /* 0x000fe20000000000 */
[----:B------:R2:W-:Y:S01]  /*4cf0*/  UTCQMMA.2CTA gdesc[UR18], gdesc[UR20], tmem[UR11], tmem[UR38], idesc[UR39], tmem[UR50], UPT ;  /* 0x0032261412007dea */ /* 0x0005e2000ba0030b */
[----:B------:R-:W-:Y:S01]  /*4d00*/  UMOV UR15, 0x40004040 ;  /* 0x40004040000f7882 */ /* 0x000fe20000000000 */
[----:B------:R-:W-:Y:S01]  /*4d10*/  UMOV UR13, 0x40004040 ;  /* 0x40004040000d7882 */ /* 0x000fe20000000000 */
[----:B------:R2:W-:Y:S01]  /*4d20*/  UTCQMMA.2CTA gdesc[UR14], gdesc[UR16], tmem[UR11], tmem[UR36], idesc[UR37], tmem[UR48], UPT ;  /* 0x003024100e007dea */ /* 0x0005e2000ba0030b */
[----:B------:R-:W-:Y:S01]  /*4d30*/  UMOV UR9, 0x40004040 ;  /* 0x4000404000097882 */ /* 0x000fe20000000000 */
[----:B------:R-:W-:Y:S01]  /*4d40*/  UMOV UR26, 0x1 ;  /* 0x00000001001a7882 */ /* 0x000fe20000000000 */
[----:B------:R2:W-:Y:S01]  /*4d50*/  UTCQMMA.2CTA gdesc[UR8], gdesc[UR12], tmem[UR11], tmem[UR34], idesc[UR35], tmem[UR46], UPT ;  /* 0x002e220c08007dea */ /* 0x0005e2000ba0030b */
[----:B------:R2:W-:Y:S01]  /*4d60*/  UTCBAR.2CTA.MULTICAST [UR30], URZ, UR44 ;  /* 0x000000ff1e0073e9 */ /* 0x0005e2000820082c */
[----:B------:R-:W-:Y:S01]  /*4d70*/  UMOV UR10, UR29 ;  /* 0x0000001d000a7c82 */ /* 0x000fe20008000000 */
[----:B------:R-:W-:Y:S05]  /*4d80*/  BRA.U UP0, `(.L_x_85) ;  /* 0xfffffffd00347547 */ /* 0x000fea000b83ffff */
.L_x_82:
[----:B--2---:R-:W-:Y:S01]  /*4d90*/  UIADD3 UR4, UPT, UPT, UR57, 0xf0, URZ ;  /* 0x000000f039047890 */ /* 0x004fe2000fffe0ff */
[----:B------:R-:W-:-:S08]  /*4da0*/  UMOV UR27, UR33 ;  /* 0x00000021001b7c82 */ /* 0x000fd00008000000 */
[----:B------:R2:W-:Y:S01]  /*4db0*/  UTCBAR.2CTA.MULTICAST [UR4], URZ, UR63 ;  /* 0x000000ff040073e9 */ /* 0x0005e2000820083f */
[----:B------:R-:W-:Y:S02]  /*4dc0*/  NOP ;  /* 0x0000000000007918 */ /* 0x000fe40000000000 */
.L_x_80:
[----:B------:R-:W-:Y:S01]  /*4dd0*/  R2UR UR5, R86 ;  /* 0x00000000560572ca */ /* 0x000fe200000e0000 */
[----:B--2---:R-:W-:Y:S01]  /*4de0*/  UIADD3 UR4, UPT, UPT, UR59, 0x1, URZ ;  /* 0x000000013b047890 */ /* 0x004fe2000fffe0ff */
[----:B------:R-:W-:-:S03]  /*4df0*/  ISETP.NE.AND P0, PT, R9, 0x2, PT ;  /* 0x000000020900780c */ /* 0x000fc60003f05270 */
[----:B------:R-:W-:Y:S01]  /*4e00*/  UISETP.NE.AND UP0, UPT, UR4, 0x2, UPT ;  /* 0x000000020400788c */ /* 0x000fe2000bf05270 */
[----:B-1----:R-:W-:Y:S02]  /*4e10*/  SEL R5, RZ, 0x1, P0 ;  /* 0x00000001ff057807 */ /* 0x002fe40000000000 */
[----:B------:R-:W-:Y:S01]  /*4e20*/  SEL R9, R9, RZ, P0 ;  /* 0x000000ff09097207 */ /* 0x000fe20000000000 */
[----:B------:R-:W-:Y:S01]  /*4e30*/  USEL UR59, UR4, URZ, UP0 ;  /* 0x000000ff043b7287 */ /* 0x000fe20008000000 */
[----:B------:R-:W-:-:S03]  /*4e40*/  LOP3.LUT R8, R8, R5, RZ, 0x3c, !PT ;  /* 0x0000000508087212 */ /* 0x000fc600078e3cff */
[----:B------:R-:W-:Y:S02]  /*4e50*/  UIADD3 UR26, UPT, UPT, UR56, UR5, URZ ;  /* 0x00000005381a7290 */ /* 0x000fe4000fffe0ff */
[----:B------:R-:W-:-:S06]  /*4e60*/  USEL UR5, URZ, 0x1, UP0 ;  /* 0x00000001ff057887 */ /* 0x000fcc0008000000 */
[----:B------:R-:W-:Y:S01]  /*4e70*/  LOP3.LUT R10, R10, UR5, RZ, 0x3c, !PT ;  /* 0x000000050a0a7c12 */ /* 0x000fe2000f8e3cff */
[----:B------:R-:W-:Y:S06]  /*4e80*/  BRA.U UP2, `(.L_x_86) ;  /* 0xfffffff102bc7547 */ /* 0x000fec000b83ffff */
[----:B------:R-:W1:Y:S01]  /*4e90*/  S2UR UR8, SR_CgaCtaId ;  /* 0x00000000000879c3 */ /* 0x000e620000008800 */
[----:B------:R-:W-:Y:S01]  /*4ea0*/  ELECT P0, URZ, PT ;  /* 0x0000000000ff782f */ /* 0x000fe20003800000 */
[----:B------:R-:W-:Y:S01]  /*4eb0*/  HFMA2 R0, -RZ, RZ, 0, 5.9604644775390625e-08 ;  /* 0x00000001ff007431 */ /* 0x000fe200000001ff */
[----:B------:R-:W-:-:S05]  /*4ec0*/  UMOV UR4, 0x40 ;  /* 0x0000004000047882 */ /* 0x000fca0000000000 */
[----:B------:R-:W-:Y:S01]  /*4ed0*/  UVIRTCOUNT.DEALLOC.SMPOOL 0x80 ;  /* 0x000000800000784c */ /* 0x000fe20000000000 */
[----:B------:R-:W-:Y:S02]  /*4ee0*/  UISETP.NE.AND UP0, UPT, UR71, URZ, UPT ;  /* 0x000000ff4700728c */ /* 0x000fe4000bf05270 */
[----:B-1----:R-:W-:-:S09]  /*4ef0*/  ULEA UR8, UR8, UR4, 0x18 ;  /* 0x0000000408087291 */ /* 0x002fd2000f8ec0ff */
[----:B------:R1:W-:Y:S01]  /*4f00*/  @P0 STS.U8 [UR8+0x1c], R0 ;  /* 0x00001c00ff000988 */ /* 0x0003e20008000008 */
[----:B------:R-:W-:Y:S05]  /*4f10*/  BRA.U UP0, `(.L_x_87) ;  /* 0x0000000100587547 */ /* 0x000fea000b800000 */
[----:B------:R-:W-:Y:S01]  /*4f20*/  UIADD3 UR5, UPT, UPT, UR31, 0x100, URZ ;  /* 0x000001001f057890 */ /* 0x000fe2000fffe0ff */
[----:B------:R-:W-:-:S03]  /*4f30*/  SHF.L.U32 R3, R10, 0x1f, RZ ;  /* 0x0000001f0a037819 */ /* 0x000fc600000006ff */
[----:B------:R-:W-:-:S09]  /*4f40*/  ULEA UR4, UR59, UR5, 0x3 ;  /* 0x000000053b047291 */ /* 0x000fd2000f8e18ff */
[----:B------:R-:W2:Y:S02]  /*4f50*/  SYNCS.PHASECHK.TRANS64.TRYWAIT P0, [UR4], R3 ;  /* 0x00000003ff0075a7 */ /* 0x000ea40008001104 */
[----:B--2---:R-:W-:Y:S05]  /*4f60*/  @!P0 BRA `(.L_x_88) ;  /* 0x0000004800d88947 */ /* 0x004fea0003800000 */
.L_x_176:
[----:B------:R-:W-:-:S04]  /*4f70*/  UIADD3 UR4, UPT, UPT, UR59, 0x1, URZ ;  /* 0x000000013b047890 */ /* 0x000fc8000fffe0ff */
[----:B------:R-:W-:-:S04]  /*4f80*/  UISETP.NE.AND UP1, UPT, UR4, 0x2, UPT ;  /* 0x000000020400788c */ /* 0x000fc8000bf25270 */
[----:B------:R-:W-:Y:S02]  /*4f90*/  USEL UR6, URZ, 0x1, UP1 ;  /* 0x00000001ff067887 */ /* 0x000fe40008800000 */
[----:B------:R-:W-:-:S04]  /*4fa0*/  USEL UR4, UR4, URZ, UP1 ;  /* 0x000000ff04047287 */ /* 0x000fc80008800000 */
[----:B------:R-:W-:Y:S01]  /*4fb0*/  ULEA UR4, UR4, UR5, 0x3 ;  /* 0x0000000504047291 */ /* 0x000fe2000f8e18ff */
[----:B-1----:R-:W-:-:S04]  /*4fc0*/  LOP3.LUT R3, R10, UR6, RZ, 0x3c, !PT ;  /* 0x000000060a037c12 */ /* 0x002fc8000f8e3cff */
[----:B------:R-:W-:Y:S01]  /*4fd0*/  SHF.L.U32 R3, R3, 0x1f, RZ ;  /* 0x0000001f03037819 */ /* 0x000fe200000006ff */
[----:B------:R-:W-:-:S04]  /*4fe0*/  IMAD.U32 R0, RZ, RZ, UR4 ;  /* 0x00000004ff007e24 */ /* 0x000fc8000f8e00ff */
[----:B------:R1:W2:Y:S03]  /*4ff0*/  SYNCS.PHASECHK.TRANS64.TRYWAIT P0, [R0+URZ], R3 ;  /* 0x00000003000075a7 */ /* 0x0002a600080011ff */
[----:B--2---:R-:W-:Y:S05]  /*5000*/  @!P0 NANOSLEEP.SYNCS 0x989680 ;  /* 0x009896800000895d */ /* 0x004fea0003900000 */
[----:B------:R-:W2:Y:S02]  /*5010*/  @!P0 SYNCS.PHASECHK.TRANS64 P0, [R0+URZ], R3 ;  /* 0x00000003000085a7 */ /* 0x000ea400080010ff */
[----:B--2---:R-:W-:Y:S05]  /*5020*/  @P0 BRA `(.L_x_89) ;  /* 0x0000000000200947 */ /* 0x004fea0003800000 */
.L_x_90:
[----:B--2---:R2:W4:Y:S02]  /*5030*/  SYNCS.PHASECHK.TRANS64.TRYWAIT P0, [R0+URZ], R3 ;  /* 0x00000003000075a7 */ /* 0x00452400080011ff */
[----:B----4-:R-:W-:Y:S05]  /*5040*/  @!P0 NANOSLEEP.SYNCS 0x989680 ;  /* 0x009896800000895d */ /* 0x010fea0003900000 */
[----:B------:R-:W4:Y:S02]  /*5050*/  @!P0 SYNCS.PHASECHK.TRANS64 P0, [R0+URZ], R3 ;  /* 0x00000003000085a7 */ /* 0x000f2400080010ff */
[----:B----4-:R-:W-:Y:S05]  /*5060*/  @!P0 BRA `(.L_x_90) ;  /* 0xfffffffc00f08947 */ /* 0x010fea000383ffff */
[----:B------:R-:W-:Y:S05]  /*5070*/  BRA `(.L_x_89) ;  /* 0x00000000000c7947 */ /* 0x000fea0003800000 */
.L_x_87:
[----:B------:R-:W-:-:S04]  /*5080*/  UIADD3 UR4, UPT, UPT, UR31, 0x130, URZ ;  /* 0x000001301f047890 */ /* 0x000fc8000fffe0ff */
[----:B------:R-:W-:-:S09]  /*5090*/  UPRMT UR4, UR70, 0x654, UR4 ;  /* 0x0000065446047896 */ /* 0x000fd20008000004 */
[----:B------:R-:W-:Y:S03]  /*50a0*/  SYNCS.ARRIVE.TRANS64.RED.A1T0 RZ, [UR4], RZ ;  /* 0x000000ffffff79a7 */ /* 0x000fe60008100404 */
.L_x_89:
[----:B-12---:R-:W-:Y:S01]  /*50b0*/  SHF.L.U32 R3, RZ, 0x1f, RZ ;  /* 0x0000001fff037819 */ /* 0x006fe200000006ff */
[----:B------:R-:W-:Y:S01]  /*50c0*/  UIADD3 UR4, UPT, UPT, UR31, 0x130, URZ ;  /* 0x000001301f047890 */ /* 0x000fe2000fffe0ff */
[----:B------:R-:W-:Y:S02]  /*50d0*/  PLOP3.LUT P0, PT, PT, PT, UP0, 0x80, 0x8 ;  /* 0x000000000008781c */ /* 0x000fe40003f0f008 */
[----:B---3--:R-:W1:Y:S02]  /*50e0*/  SYNCS.PHASECHK.TRANS64.TRYWAIT P1, [UR31+0x130], R3 ;  /* 0x00013003ff0075a7 */ /* 0x008e64000802111f */
[----:B-1----:R-:W-:Y:S09]  /*50f0*/  @!P1 BRA `(.L_x_91) ;  /* 0x00000048008c9947 */ /* 0x002ff20003800000 */
.L_x_178:
[----:B------:R-:W-:Y:S01]  /*5100*/  @!UP0 UPRMT UR4, UR70, 0x654, UR4 ;  /* 0x0000065446048896 */ /* 0x000fe20008000004 */
[----:B------:R-:W-:Y:S01]  /*5110*/  UMOV UR5, 0xffff ;  /* 0x0000ffff00057882 */ /* 0x000fe20000000000 */
[----:B------:R-:W-:-:S07]  /*5120*/  UMOV UR6, 0x1 ;  /* 0x0000000100067882 */ /* 0x000fce0000000000 */
[----:B------:R-:W-:Y:S01]  /*5130*/  @!P0 SYNCS.ARRIVE.TRANS64.RED.A1T0 RZ, [UR4], RZ ;  /* 0x000000ffffff89a7 */ /* 0x000fe20008100404 */
[----:B------:R-:W-:Y:S01]  /*5140*/  NOP ;  /* 0x0000000000007918 */ /* 0x000fe20000000000 */
[----:B-1----:R-:W1:Y:S01]  /*5150*/  LDS R0, [UR8+0x14] ;  /* 0x00001408ff007984 */ /* 0x002e620008000800 */
[----:B------:R-:W-:-:S04]  /*5160*/  ULOP3.LUT UR4, UR32, 0xffff, URZ, 0xc0, !UPT ;  /* 0x0000ffff20047892 */ /* 0x000fc8000f8ec0ff */
[----:B------:R-:W-:-:S04]  /*5170*/  USHF.R.U32.HI UR4, URZ, 0x5, UR4 ;  /* 0x00000005ff047899 */ /* 0x000fc80008011604 */
[----:B------:R-:W-:Y:S02]  /*5180*/  USHF.L.U32 UR5, UR5, UR4, URZ ;  /* 0x0000000405057299 */ /* 0x000fe400080006ff */
[----:B------:R-:W-:-:S04]  /*5190*/  USHF.L.U32 UR4, UR6, UR4, URZ ;  /* 0x0000000406047299 */ /* 0x000fc800080006ff */
[----:B-1----:R-:W-:-:S04]  /*51a0*/  LOP3.LUT R0, R0, UR5, RZ, 0xc0, !PT ;  /* 0x0000000500007c12 */ /* 0x002fc8000f8ec0ff */
[----:B------:R-:W-:-:S13]  /*51b0*/  ISETP.NE.AND P0, PT, R0, UR5, PT ;  /* 0x0000000500007c0c */ /* 0x000fda000bf05270 */
[----:B------:R-:W-:Y:S05]  /*51c0*/  @P0 BRA `(.L_x_92) ;  /* 0x0000000000580947 */ /* 0x000fea0003800000 */
[----:B------:R-:W1:Y:S02]  /*51d0*/  LDS R0, [UR8+0x18] ;  /* 0x00001808ff007984 */ /* 0x000e640008000800 */
[----:B-1----:R-:W-:-:S04]  /*51e0*/  LOP3.LUT R0, R0, UR4, RZ, 0xc0, !PT ;  /* 0x0000000400007c12 */ /* 0x002fc8000f8ec0ff */
[----:B------:R-:W-:-:S13]  /*51f0*/  ISETP.NE.AND P0, PT, R0, UR4, PT ;  /* 0x0000000400007c0c */ /* 0x000fda000bf05270 */
[----:B------:R-:W-:Y:S05]  /*5200*/  @P0 BRA `(.L_x_93) ;  /* 0x00000000003c0947 */ /* 0x000fea0003800000 */
[----:B------:R-:W1:Y:S01]  /*5210*/  S2R R2, SR_LANEID ;  /* 0x0000000000027919 */ /* 0x000e620000000000 */
[----:B------:R-:W-:Y:S01]  /*5220*/  ULOP3.LUT UR5, URZ, UR5, URZ, 0x33, !UPT ;  /* 0x00000005ff057292 */ /* 0x000fe2000f8e33ff */
[----:B------:R-:W-:Y:S01]  /*5230*/  LOP3.LUT R4, RZ, UR4, RZ, 0x33, !PT ;  /* 0x00000004ff047c12 */ /* 0x000fe2000f8e33ff */
[----:B------:R-:W-:Y:S02]  /*5240*/  VOTEU.ANY UR4, UPT, PT ;  /* 0x0000000000047886 */ /* 0x000fe400038e0100 */
[----:B------:R-:W-:Y:S01]  /*5250*/  UFLO.U32 UR4, UR4 ;  /* 0x00000004000472bd */ /* 0x000fe200080e0000 */
[----:B------:R-:W2:Y:S01]  /*5260*/  REDUX UR6, R4 ;  /* 0x00000000040673c4 */ /* 0x000ea20000000000 */
[----:B------:R-:W-:-:S06]  /*5270*/  IMAD.U32 R0, RZ, RZ, UR5 ;  /* 0x00000005ff007e24 */ /* 0x000fcc000f8e00ff */
[----:B------:R3:W-:Y:S01]  /*5280*/  UTCATOMSWS.AND URZ, UR5 ;  /* 0x0000000500ff79e3 */ /* 0x0007e20008000000 */
[----:B------:R-:W4:Y:S01]  /*5290*/  REDUX UR7, R0 ;  /* 0x00000000000773c4 */ /* 0x000f220000000000 */
[----:B-1----:R-:W-:Y:S01]  /*52a0*/  ISETP.EQ.U32.AND P0, PT, R2, UR4, PT ;  /* 0x0000000402007c0c */ /* 0x002fe2000bf02070 */
[----:B--2---:R-:W-:Y:S01]  /*52b0*/  IMAD.U32 R2, RZ, RZ, UR6 ;  /* 0x00000006ff027e24 */ /* 0x004fe2000f8e00ff */
[----:B----4-:R-:W-:-:S11]  /*52c0*/  MOV R3, UR7 ;  /* 0x0000000700037c02 */ /* 0x010fd60008000f00 */
[----:B------:R3:W-:Y:S04]  /*52d0*/  @P0 ATOMS.AND RZ, [UR8+0x14], R3 ;  /* 0x00001403ffff098c */ /* 0x0007e8000a800008 */
[----:B------:R3:W-:Y:S01]  /*52e0*/  @P0 ATOMS.AND RZ, [UR8+0x18], R2 ;  /* 0x00001802ffff098c */ /* 0x0007e2000a800008 */
[----:B------:R-:W-:Y:S05]  /*52f0*/  BRA `(.L_x_94) ;  /* 0x0000000000147947 */ /* 0x000fea0003800000 */
.L_x_93:
[----:B------:R-:W-:Y:S02]  /*5300*/  MOV R2, 0x5320 ;  /* 0x0000532000027802 */ /* 0x000fe40000000f00 */
[----:B-----5:R-:W-:Y:S05]  /*5310*/  CALL.REL.NOINC `($__internal_0_$__cuda_sm10x_tcgen05_guardrail_trap_col_being_dealloced_not_returned_by_alloc) ;  /* 0x0000004800f87944 */ /* 0x020fea0003c00000 */
[----:B------:R-:W-:Y:S05]  /*5320*/  BRA `(.L_x_94) ;  /* 0x0000000000087947 */ /* 0x000fea0003800000 */
.L_x_92:
[----:B------:R-:W-:Y:S02]  /*5330*/  MOV R2, 0x5350 ;  /* 0x0000535000027802 */ /* 0x000fe40000000f00 */
[----:B-----5:R-:W-:Y:S05]  /*5340*/  CALL.REL.NOINC `($__internal_2_$__cuda_sm10x_tcgen05_guardrail_trap_unallocated_columns_being_dealloced) ;  /* 0x0000004c00047944 */ /* 0x020fea0003c00000 */
.L_x_94:
[----:B------:R-:W-:Y:S01]  /*5350*/  NOP ;  /* 0x0000000000007918 */ /* 0x000fe20000000000 */
[----:B---3--:R-:W-:Y:S05]  /*5360*/  EXIT ;  /* 0x000000000000794d */ /* 0x008fea0003800000 */
.L_x_65:
[----:B------:R-:W-:-:S09]  /*5370*/  UISETP.NE.OR UP0, UPT, UR20, 0x3, !UP4 ;  /* 0x000000031400788c */ /* 0x000fd2000e705670 */
[----:B------:R-:W-:Y:S05]  /*5380*/  BRA.U UP0, `(.L_x_95) ;  /* 0x00000011002c7547 */ /* 0x000fea000b800000 */
[----:B------:R-:W2:Y:S01]  /*5390*/  LDCU.64 UR4, c[0x0][0xc88] ;  /* 0x00019100ff0477ac */ /* 0x000ea20008000a00 */
[----:B------:R-:W3:Y:S01]  /*53a0*/  S2UR UR6, SR_CgaCtaId ;  /* 0x00000000000679c3 */ /* 0x000ee20000008800 */
[----:B------:R-:W-:Y:S02]  /*53b0*/  HFMA2 R9, -RZ, RZ, 0, 0 ;  /* 0x00000000ff097431 */ /* 0x000fe400000001ff */
[----:B------:R-:W-:Y:S01]  /*53c0*/  IMAD.MOV.U32 R11, RZ, RZ, 0x1 ;  /* 0x00000001ff0b7424 */ /* 0x000fe200078e00ff */
[----:B------:R-:W4:Y:S01]  /*53d0*/  LDCU UR37, c[0x0][0x370] ;  /* 0x00006e00ff2577ac */ /* 0x000f220008000800 */
[----:B------:R-:W-:Y:S01]  /*53e0*/  IMAD.MOV.U32 R10, RZ, RZ, RZ ;  /* 0x000000ffff0a7224 */ /* 0x000fe200078e00ff */
[----:B------:R-:W-:Y:S01]  /*53f0*/  MOV R3, 0x2000 ;  /* 0x0000200000037802 */ /* 0x000fe20000000f00 */
[----:B------:R-:W1:Y:S01]  /*5400*/  LDCU.128 UR32, c[0x0][0xf10] ;  /* 0x0001e200ff2077ac */ /* 0x000e620008000c00 */
[----:B------:R-:W4:Y:S01]  /*5410*/  LDC.64 R12, c[0x0][0x348] ;  /* 0x0000d200ff0c7b82 */ /* 0x000f220000000a00 */
[----:B------:R-:W1:Y:S01]  /*5420*/  LDCU UR29, c[0x0][0x374] ;  /* 0x00006e80ff1d77ac */ /* 0x000e620008000800 */
[----:B------:R-:W4:Y:S01]  /*5430*/  LDCU.64 UR30, c[0x0][0xc90] ;  /* 0x00019200ff1e77ac */ /* 0x000f220008000a00 */
[----:B--2---:R-:W-:Y:S01]  /*5440*/  UISETP.NE.U32.AND UP0, UPT, UR4, URZ, UPT ;  /* 0x000000ff0400728c */ /* 0x004fe2000bf05070 */
[----:B------:R-:W2:Y:S01]  /*5450*/  LDCU UR15, c[0x0][0xf0c] ;  /* 0x0001e180ff0f77ac */ /* 0x000ea20008000800 */
[----:B------:R-:W2:Y:S01]  /*5460*/  LDCU UR41, c[0x0][0xf20] ;  /* 0x0001e400ff2977ac */ /* 0x000ea20008000800 */
[----:B------:R-:W2:Y:S01]  /*5470*/  LDCU UR4, c[0x0][0xf30] ;  /* 0x0001e600ff0477ac */ /* 0x000ea20008000800 */
[----:B------:R-:W-:Y:S01]  /*5480*/  UMOV UR24, 0x400 ;  /* 0x0000040000187882 */ /* 0x000fe20000000000 */
[----:B-1----:R-:W-:-:S02]  /*5490*/  UIMAD.WIDE.U32 UR8, UR29, UR35, URZ ;  /* 0x000000231d0872a5 */ /* 0x002fc4000f8e00ff */
[----:B---3--:R-:W-:Y:S02]  /*54a0*/  ULEA UR24, UR6, UR24, 0x18 ;  /* 0x0000001806187291 */ /* 0x008fe4000f8ec0ff */
[----:B----4-:R-:W-:Y:S02]  /*54b0*/  UIMAD.WIDE.U32 UR6, UR37, UR32, URZ ;  /* 0x00000020250672a5 */ /* 0x010fe4000f8e00ff */
[----:B------:R-:W-:Y:S02]  /*54c0*/  UISETP.NE.U32.AND UP6, UPT, UR30, URZ, UPT ;  /* 0x000000ff1e00728c */ /* 0x000fe4000bfc5070 */
[----:B------:R-:W-:Y:S02]  /*54d0*/  UISETP.NE.AND.EX UP5, UPT, UR5, URZ, UPT, UP0 ;  /* 0x000000ff0500728c */ /* 0x000fe4000bfa5300 */
[----:B------:R-:W-:Y:S01]  /*54e0*/  UISETP.NE.AND UP0, UPT, UR45, 0x1, UPT ;  /* 0x000000012d00788c */ /* 0x000fe2000bf05270 */
[----:B------:R-:W-:Y:S01]  /*54f0*/  UMOV UR6, UR7 ;  /* 0x0000000700067c82 */ /* 0x000fe20008000000 */
[----:B------:R-:W-:Y:S01]  /*5500*/  UMOV UR38, UR9 ;  /* 0x0000000900267c82 */ /* 0x000fe20008000000 */
[----:B--2---:R-:W-:Y:S01]  /*5510*/  UISETP.NE.AND UP0, UPT, UR15, 0x1, UPT ;  /* 0x000000010f00788c */ /* 0x004fe2000bf05270 */
[----:B------:R-:W-:Y:S01]  /*5520*/  UMOV UR25, URZ ;  /* 0x000000ff00197c82 */ /* 0x000fe20008000000 */
[----:B------:R-:W-:-:S02]  /*5530*/  UPLOP3.LUT UP4, UPT, UPT, UPT, UPT, 0x40, 0x4 ;  /* 0x000000000004789c */ /* 0x000fc40003f8e870 */
[----:B------:R-:W-:Y:S01]  /*5540*/  UISETP.GE.AND UP2, UPT, UR45, 0x1, UPT ;  /* 0x000000012d00788c */ /* 0x000fe2000bf46270 */
[----:B------:R-:W1:Y:S01]  /*5550*/  LDCU.64 UR16, c[0x0][0xf28] ;  /* 0x0001e500ff1077ac */ /* 0x000e620008000a00 */
[----:B------:R-:W-:Y:S02]  /*5560*/  UISETP.NE.AND.EX UP6, UPT, UR31, URZ, UPT, UP6 ;  /* 0x000000ff1f00728c */ /* 0x000fe4000bfc5360 */
[----:B------:R-:W-:Y:S02]  /*5570*/  USHF.R.U32.HI UR39, URZ, UR33, UR6 ;  /* 0x00000021ff277299 */ /* 0x000fe40008011606 */
[----:B------:R-:W-:Y:S02]  /*5580*/  USHF.R.U32.HI UR38, URZ, UR41, UR38 ;  /* 0x00000029ff267299 */ /* 0x000fe40008011626 */
[----:B------:R-:W-:Y:S02]  /*5590*/  UISETP.NE.AND UP0, UPT, UR34, 0x1, UPT ;  /* 0x000000012200788c */ /* 0x000fe4000bf05270 */
[----:B------:R-:W-:-:S11]  /*55a0*/  UISETP.NE.AND UP3, UPT, UR4, 0x1, UPT ;  /* 0x000000010400788c */ /* 0x000fd6000bf65270 */
.L_x_104:
[C---:B------:R-:W-:Y:S02]  /*55b0*/  LEA R8, R10.reuse, UR24, 0x3 ;  /* 0x000000180a087c11 */ /* 0x040fe4000f8e18ff */
[----:B------:R-:W-:Y:S02]  /*55c0*/  SHF.L.U32 R5, R9, 0x1f, RZ ;  /* 0x0000001f09057819 */ /* 0x000fe400000006ff */
[----:B------:R-:W-:Y:S02]  /*55d0*/  LEA R6, R10, UR24, 0x4 ;  /* 0x000000180a067c11 */ /* 0x000fe4000f8e20ff */
[----:B--2---:R-:W2:Y:S02]  /*55e0*/  SYNCS.PHASECHK.TRANS64.TRYWAIT P0, [R8+URZ+0xd0], R5 ;  /* 0x0000d005080075a7 */ /* 0x004ea400080011ff */
[----:B--2---:R-:W-:Y:S05]  /*55f0*/  @!P0 BRA `(.L_x_96) ;  /* 0x0000004400648947 */ /* 0x004fea0003800000 */
.L_x_179:
[----:B--2---:R-:W2:Y:S01]  /*5600*/  LDS.128 R4, [R6+0x140] ;  /* 0x0001400006047984 */ /* 0x004ea20000000c00 */
[----:B------:R-:W-:Y:S01]  /*5610*/  UISETP.GE.AND UP0, UPT, UR45, 0x1, UPT ;  /* 0x000000012d00788c */ /* 0x000fe2000bf06270 */
[----:B------:R-:W-:Y:S01]  /*5620*/  @!PT LDS RZ, [RZ] ;  /* 0x00000000fffff984 */ /* 0x000fe20000000800 */
[----:B------:R-:W-:Y:S01]  /*5630*/  @!PT LDS RZ, [RZ] ;  /* 0x00000000fffff984 */ /* 0x000fe20000000800 */
[----:B------:R-:W-:Y:S01]  /*5640*/  @!PT LDS RZ, [RZ] ;  /* 0x00000000fffff984 */ /* 0x000fe20000000800 */
[----:B------:R-:W-:Y:S01]  /*5650*/  @!PT LDS RZ, [RZ] ;  /* 0x00000000fffff984 */ /* 0x000fe20000000800 */
[----:B------:R3:W-:Y:S06]  /*5660*/  MEMBAR.ALL.CTA ;  /* 0x0000000000007992 */ /* 0x0007ec0000008000 */
[----:B---3--:R-:W3:Y:S01]  /*5670*/  FENCE.VIEW.ASYNC.S ;  /* 0x00000000000073c6 */ /* 0x008ee20000000000 */
[----:B--2---:R-:W-:Y:S11]  /*5680*/  LOP3.LUT P0, RZ, R6, 0x1, RZ, 0xc0, !PT ;  /* 0x0000000106ff7812 */ /* 0x004ff6000780c0ff */
[----:B------:R-:W-:Y:S02]  /*5690*/  @!UPT UIADD3 URZ, UPT, UPT, URZ, URZ, URZ ;  /* 0x000000fffffff290 */ /* 0x000fe4000fffe0ff */
[----:B---3--:R-:W-:Y:S01]  /*56a0*/  VOTEU.ANY UP2, P0 ;  /* 0x0000000000ff7886 */ /* 0x008fe20000040100 */
[----:B------:R-:W-:Y:S11]  /*56b0*/  PLOP3.LUT P0, PT, PT, PT, UP2, 0x80, 0x8 ;  /* 0x000000000008781c */ /* 0x000ff60003f0f028 */
[----:B------:R-:W-:Y:S02]  /*56c0*/  @!UPT UIADD3 URZ, UPT, UPT, URZ, URZ, URZ ;  /* 0x000000fffffff290 */ /* 0x000fe4000fffe0ff */
[----:B------:R-:W-:Y:S02]  /*56d0*/  @P0 SHF.R.U32.HI R0, RZ, 0x10, R5 ;  /* 0x00000010ff000819 */ /* 0x000fe40000011605 */
[----:B------:R-:W-:Y:S02]  /*56e0*/  @P0 MOV R2, R4 ;  /* 0x0000000400020202 */ /* 0x000fe40000000f00 */
[----:B------:R-:W-:Y:S01]  /*56f0*/  @P0 R2UR UR4, R0 ;  /* 0x00000000000402ca */ /* 0x000fe200000e0000 */
[----:B------:R-:W-:Y:S01]  /*5700*/  VIADD R0, R8, 0xe0 ;  /* 0x000000e008007836 */ /* 0x000fe20000000000 */
[----:B------:R-:W-:Y:S02]  /*5710*/  @P0 LOP3.LUT R4, R5, 0xffff, RZ, 0xc0, !PT ;  /* 0x0000ffff05040812 */ /* 0x000fe400078ec0ff */
[----:B------:R-:W-:Y:S02]  /*5720*/  @P0 R2UR UR6, R2 ;  /* 0x00000000020602ca */ /* 0x000fe400000e0000 */
[----:B------:R-:W-:Y:S02]  /*5730*/  PRMT R0, RZ, 0x654, R0 ;  /* 0x00000654ff007816 */ /* 0x000fe40000000000 */
[----:B------:R-:W-:Y:S02]  /*5740*/  @P0 R2UR UR5, R4 ;  /* 0x00000000040502ca */ /* 0x000fe400000e0000 */
[----:B------:R2:W-:Y:S03]  /*5750*/  SYNCS.ARRIVE.TRANS64.RED.A1T0 RZ, [R0+URZ], RZ ;  /* 0x000000ff00ff79a7 */ /* 0x0005e600081004ff */
[----:B------:R-:W-:Y:S04]  /*5760*/  @UP2 UMOV UR28, UR4 ;  /* 0x00000004001c2c82 */ /* 0x000fe80008000000 */
[----:B------:R-:W-:Y:S04]  /*5770*/  @UP2 UMOV UR14, UR6 ;  /* 0x00000006000e2c82 */ /* 0x000fe80008000000 */
[----:B------:R-:W-:Y:S01]  /*5780*/  @UP2 UMOV UR13, UR5 ;  /* 0x00000005000d2c82 */ /* 0x000fe20008000000 */
[----:B------:R-:W-:Y:S05]  /*5790*/  BRA.U !UP0, `(.L_x_97) ;  /* 0x0000000108c07547 */ /* 0x000fea000b800000 */
[----:B------:R-:W-:Y:S02]  /*57a0*/  UIMAD.WIDE.U32 UR8, UR13, UR35, URZ ;  /* 0x000000230d0872a5 */ /* 0x000fe4000f8e00ff */
[----:B------:R-:W-:Y:S02]  /*57b0*/  UP2UR UR12, UPR, URZ, 0x4 ;  /* 0x00000004ff0c7883 */ /* 0x000fe40008000000 */
[----:B------:R-:W-:Y:S02]  /*57c0*/  UISETP.NE.AND UP2, UPT, UR34, 0x1, UPT ;  /* 0x000000012200788c */ /* 0x000fe4000bf45270 */
[----:B------:R-:W-:Y:S02]  /*57d0*/  UIMAD.WIDE.U32 UR10, UR14, UR32, URZ ;  /* 0x000000200e0a72a5 */ /* 0x000fe4000f8e00ff */
[----:B------:R-:W-:Y:S02]  /*57e0*/  USEL UR4, UR29, UR38, !UP2 ;  /* 0x000000261d047287 */ /* 0x000fe4000d000000 */
[----:B------:R-:W-:Y:S02]  /*57f0*/  UISETP.NE.AND UP0, UPT, UR15, 0x1, UPT ;  /* 0x000000010f00788c */ /* 0x000fe4000bf05270 */
[----:B------:R-:W-:Y:S02]  /*5800*/  UP2UR UR22, UPR, URZ, 0x2 ;  /* 0x00000002ff167883 */ /* 0x000fe40008000000 */
[----:B------:R-:W-:Y:S02]  /*5810*/  UISETP.NE.AND UP1, UPT, UR45, 0x1, UPT ;  /* 0x000000012d00788c */ /* 0x000fe4000bf25270 */
[----:B-1----:R-:W-:Y:S02]  /*5820*/  UIMAD.WIDE.U32 UR18, UR4, UR16, URZ ;  /* 0x00000010041272a5 */ /* 0x002fe4000f8e00ff */
[----:B------:R-:W-:Y:S01]  /*5830*/  USEL UR7, UR37, UR39, !UP0 ;  /* 0x0000002725077287 */ /* 0x000fe2000c000000 */
[----:B------:R-:W-:Y:S02]  /*5840*/  UMOV UR5, UR9 ;  /* 0x0000000900057c82 */ /* 0x000fe40008000000 */
[----:B------:R-:W-:Y:S02]  /*5850*/  USHF.R.U32.HI UR6, URZ, UR41, UR5 ;  /* 0x00000029ff067299 */ /* 0x000fe40008011605 */
[----:B------:R-:W-:Y:S02]  /*5860*/  UIMAD.WIDE.U32 UR20, UR7, UR16, URZ ;  /* 0x00000010071472a5 */ /* 0x000fe4000f8e00ff */
[----:B------:R-:W-:Y:S02]  /*5870*/  USEL UR6, UR13, UR6, !UP2 ;  /* 0x000000060d067287 */ /* 0x000fe4000d000000 */
[----:B------:R-:W-:Y:S01]  /*5880*/  UISETP.NE.AND UP2, UPT, UR12, URZ, UPT ;  /* 0x000000ff0c00728c */ /* 0x000fe2000bf45270 */
[----:B------:R-:W-:Y:S01]  /*5890*/  UMOV UR5, UR11 ;  /* 0x0000000b00057c82 */ /* 0x000fe20008000000 */
[----:B------:R-:W-:Y:S02]  /*58a0*/  UIMAD.WIDE.U32 UR10, UR6, UR16, URZ ;  /* 0x00000010060a72a5 */ /* 0x000fe4000f8e00ff */
[----:B------:R-:W-:Y:S03]  /*58b0*/  USHF.R.U32.HI UR8, URZ, UR33, UR5 ;  /* 0x00000021ff087299 */ /* 0x000fe60008011605 */
[----:B------:R-:W-:Y:S02]  /*58c0*/  UMOV UR5, UR19 ;  /* 0x0000001300057c82 */ /* 0x000fe40008000000 */
[----:B------:R-:W-:Y:S03]  /*58d0*/  @UP1 USHF.R.U32.HI UR4, URZ, UR17, UR5 ;  /* 0x00000011ff041299 */ /* 0x000fe60008011605 */
[----:B------:R-:W-:Y:S01]  /*58e0*/  UMOV UR5, UR21 ;  /* 0x0000001500057c82 */ /* 0x000fe20008000000 */
[----:B------:R-:W-:Y:S02]  /*58f0*/  UIMAD UR4, UR45, UR4, URZ ;  /* 0x000000042d0472a4 */ /* 0x000fe4000f8e02ff */
[----:B------:R-:W-:Y:S02]  /*5900*/  @UP1 USHF.R.U32.HI UR7, URZ, UR17, UR5 ;  /* 0x00000011ff071299 */ /* 0x000fe40008011605 */
[----:B------:R-:W-:Y:S02]  /*5910*/  USEL UR5, UR14, UR8, !UP0 ;  /* 0x000000080e057287 */ /* 0x000fe4000c000000 */
[----:B------:R-:W-:Y:S02]  /*5920*/  UIMAD UR8, UR45, UR7, URZ ;  /* 0x000000072d0872a4 */ /* 0x000fe4000f8e02ff */
[----:B------:R-:W-:Y:S03]  /*5930*/  UISETP.GE.AND UP0, UPT, UR6, UR4, UPT ;  /* 0x000000040600728c */ /* 0x000fe6000bf06270 */
[----:B------:R-:W-:Y:S01]  /*5940*/  UMOV UR4, UR11 ;  /* 0x0000000b00047c82 */ /* 0x000fe20008000000 */
[----:B------:R-:W-:Y:S02]  /*5950*/  UISETP.GE.OR UP0, UPT, UR5, UR8, UP0 ;  /* 0x000000080500728c */ /* 0x000fe40008706670 */
[----:B------:R-:W-:Y:S02]  /*5960*/  USHF.R.U32.HI UR4, URZ, UR17, UR4 ;  /* 0x00000011ff047299 */ /* 0x000fe40008011604 */
[----:B------:R-:W-:Y:S02]  /*5970*/  UIMAD.WIDE.U32 UR8, UR5, UR16, URZ ;  /* 0x00000010050872a5 */ /* 0x000fe4000f8e00ff */
[----:B------:R-:W-:Y:S04]  /*5980*/  USEL UR10, UR6, UR4, !UP1 ;  /* 0x00000004060a7287 */ /* 0x000fe8000c800000 */
[----:B------:R-:W-:Y:S01]  /*5990*/  UIADD3 UR11, UPT, UPT, -UR10, URZ, URZ ;  /* 0x000000ff0a0b7290 */ /* 0x000fe2000fffe1ff */
[----:B------:R-:W-:Y:S02]  /*59a0*/  @!UP0 UMOV UR4, UR9 ;  /* 0x0000000900048c82 */ /* 0x000fe40008000000 */
[----:B------:R-:W-:Y:S02]  /*59b0*/  @!UP0 USHF.R.U32.HI UR4, URZ, UR17, UR4 ;  /* 0x00000011ff048299 */ /* 0x000fe40008011604 */
[----:B------:R-:W-:Y:S02]  /*59c0*/  UIMAD UR8, UR45, UR11, UR6 ;  /* 0x0000000b2d0872a4 */ /* 0x000fe4000f8e0206 */
[----:B------:R-:W-:Y:S02]  /*59d0*/  @!UP0 USEL UR4, UR5, UR4, !UP1 ;  /* 0x0000000405048287 */ /* 0x000fe4000c800000 */
[----:B------:R-:W-:Y:S02]  /*59e0*/  UISETP.NE.AND UP1, UPT, UR22, URZ, UPT ;  /* 0x000000ff1600728c */ /* 0x000fe4000bf25270 */
[----:B------:R-:W-:Y:S02]  /*59f0*/  @!UP0 UIMAD UR8, UR7, UR8, UR4 ;  /* 0x00000008070882a4 */ /* 0x000fe4000f8e0204 */
[----:B------:R-:W-:Y:S02]  /*5a00*/  @!UP0 UIADD3 UR9, UPT, UPT, UR10, -UR4, URZ ;  /* 0x800000040a098290 */ /* 0x000fe4000fffe0ff */
[----:B------:R-:W-:Y:S02]  /*5a10*/  UIADD3 UR4, UPT, UPT, -UR5, URZ, URZ ;  /* 0x000000ff05047290 */ /* 0x000fe4000fffe1ff */
[----:B------:R-:W-:Y:S02]  /*5a20*/  UIADD3 UR7, UPT, UPT, -UR6, URZ, URZ ;  /* 0x000000ff06077290 */ /* 0x000fe4000fffe1ff */
[----:B------:R-:W-:Y:S02]  /*5a30*/  @!UP0 UIMAD UR6, UR9, UR45, UR5 ;  /* 0x0000002d090682a4 */ /* 0x000fe4000f8e0205 */
[----:B------:R-:W-:Y:S02]  /*5a40*/  UIMAD UR14, UR15, UR4, UR14 ;  /* 0x000000040f0e72a4 */ /* 0x000fe4000f8e020e */
[----:B------:R-:W-:Y:S01]  /*5a50*/  UIMAD UR13, UR34, UR7, UR13 ;  /* 0x00000007220d72a4 */ /* 0x000fe2000f8e020d */
[----:B------:R-:W-:Y:S02]  /*5a60*/  @!UP0 UMOV UR5, UR8 ;  /* 0x0000000800058c82 */ /* 0x000fe40008000000 */
[----:B------:R-:W-:Y:S02]  /*5a70*/  UIMAD UR14, UR5, UR15, UR14 ;  /* 0x0000000f050e72a4 */ /* 0x000fe4000f8e020e */
[----:B------:R-:W-:Y:S11]  /*5a80*/  UIMAD UR13, UR6, UR34, UR13 ;  /* 0x00000022060d72a4 */ /* 0x000ff6000f8e020d */
[----:B------:R-:W-:Y:S01]  /*5a90*/  @!UPT UIADD3 URZ, UPT, UPT, URZ, URZ, URZ ;  /* 0x000000fffffff290 */ /* 0x000fe2000fffe0ff */
.L_x_97:
[----:B------:R-:W3:Y:S01]  /*5aa0*/  @!UP3 LDCU.128 UR20, c[0x0][0xf10] ;  /* 0x0001e200ff14b7ac */ /* 0x000ee20008000c00 */
[----:B------:R-:W-:Y:S04]  /*5ab0*/  ISETP.NE.U32.AND P0, PT, RZ, UR30, PT ;  /* 0x0000001eff007c0c */ /* 0x000fe8000bf05070 */
[----:B------:R-:W-:Y:S01]  /*5ac0*/  ISETP.NE.AND.EX P0, PT, RZ, UR31, PT, P0 ;  /* 0x0000001fff007c0c */ /* 0x000fe2000bf05300 */
[----:B------:R-:W4:Y:S01]  /*5ad0*/  @!UP3 LDCU UR5, c[0x0][0xf0c] ;  /* 0x0001e180ff05b7ac */ /* 0x000f220008000800 */
[----:B------:R-:W-:Y:S02]  /*5ae0*/  USHF.L.U32 UR11, UR27, 0x7, URZ ;  /* 0x000000071b0b7899 */ /* 0x000fe400080006ff */
[----:B------:R-:W-:Y:S02]  /*5af0*/  USHF.L.U32 UR10, UR26, 0x6, URZ ;  /* 0x000000061a0a7899 */ /* 0x000fe400080006ff */
[----:B---3--:R-:W-:Y:S07]  /*5b00*/  UIMAD.WIDE.U32 UR6, UR14, UR20, URZ ;  /* 0x000000140e0672a5 */ /* 0x008fee000f8e00ff */
[----:B------:R-:W-:Y:S01]  /*5b10*/  @!UP3 UMOV UR4, UR7 ;  /* 0x000000070004bc82 */ /* 0x000fe20008000000 */
[----:B----4-:R-:W-:Y:S02]  /*5b20*/  @!UP3 UISETP.NE.AND UP0, UPT, UR5, 0x1, UPT ;  /* 0x000000010500b88c */ /* 0x010fe4000bf05270 */
[----:B------:R-:W-:Y:S02]  /*5b30*/  @!UP3 USHF.R.U32.HI UR4, URZ, UR21, UR4 ;  /* 0x00000015ff04b299 */ /* 0x000fe40008011604 */
[----:B------:R-:W-:Y:S02]  /*5b40*/  UIMAD.WIDE.U32 UR6, UR13, UR23, URZ ;  /* 0x000000170d0672a5 */ /* 0x000fe4000f8e00ff */
[----:B------:R-:W-:Y:S02]  /*5b50*/  @!UP3 USEL UR8, UR14, UR4, !UP0 ;  /* 0x000000040e08b287 */ /* 0x000fe4000c000000 */
[----:B------:R-:W-:Y:S03]  /*5b60*/  @!UP3 UISETP.NE.AND UP0, UPT, UR22, 0x1, UPT ;  /* 0x000000011600b88c */ /* 0x000fe6000bf05270 */
[----:B------:R-:W-:Y:S02]  /*5b70*/  @!UP3 UMOV UR6, UR7 ;  /* 0x000000070006bc82 */ /* 0x000fe40008000000 */
[----:B------:R-:W3:Y:S02]  /*5b80*/  @!UP3 LDCU UR4, c[0x0][0xf20] ;  /* 0x0001e400ff04b7ac */ /* 0x000ee40008000800 */
[----:B---3--:R-:W-:Y:S04]  /*5b90*/  @!UP3 USHF.R.U32.HI UR6, URZ, UR4, UR6 ;  /* 0x00000004ff06b299 */ /* 0x008fe80008011606 */
[----:B------:R-:W-:Y:S04]  /*5ba0*/  @!UP3 USEL UR6, UR13, UR6, !UP0 ;  /* 0x000000060d06b287 */ /* 0x000fe8000c000000 */
[----:B------:R-:W-:Y:S02]  /*5bb0*/  @!UP3 UIADD3 UR4, UPT, UPT, -UR8, UR6, URZ ;  /* 0x000000060804b290 */ /* 0x000fe4000fffe1ff */
[----:B------:R-:W-:Y:S02]  /*5bc0*/  @!UP3 UIADD3 UR6, UPT, UPT, UR8, -UR6, URZ ;  /* 0x800000060806b290 */ /* 0x000fe4000fffe0ff */
[----:B------:R-:W-:Y:S02]  /*5bd0*/  @!UP3 UIMAD UR14, UR4, UR5, UR14 ;  /* 0x00000005040eb2a4 */ /* 0x000fe4000f8e020e */
[----:B------:R-:W-:Y:S01]  /*5be0*/  @!UP3 UIMAD UR13, UR6, UR22, UR13 ;  /* 0x00000016060db2a4 */ /* 0x000fe2000f8e020d */
[----:B------:R-:W-:Y:S11]  /*5bf0*/  BRA.U UP4, `(.L_x_98) ;  /* 0x0000000104107547 */ /* 0x000ff6000b800000 */
[----:B--2---:R-:W-:Y:S04]  /*5c00*/  MOV R0, UR40 ;  /* 0x0000002800007c02 */ /* 0x004fe80008000f00 */
[----:B------:R-:W-:Y:S04]  /*5c10*/  SHF.L.U32 R5, R0, 0x1f, RZ ;  /* 0x0000001f00057819 */ /* 0x000fe800000006ff */
[----:B------:R-:W2:Y:S02]  /*5c20*/  SYNCS.PHASECHK.TRANS64.TRYWAIT P1, [UR24+0xc8], R5 ;  /* 0x0000c805ff0075a7 */ /* 0x000ea40008021118 */
[----:B--2---:R-:W-:Y:S05]  /*5c30*/  @!P1 BRA `(.L_x_99) ;  /* 0x0000003c00e89947 */ /* 0x004fea0003800000 */
.L_x_98:
[----:B------:R-:W-:Y:S05]  /*5c40*/  BRA.U !UP6, `(.L_x_100) ;  /* 0x000000010e387547 */ /* 0x000fea000b800000 */
[----:B------:R-:W-:Y:S01]  /*5c50*/  UPLOP3.LUT UP1, UPT, UPT, UPT, UP5, 0x80, 0x8 ;  /* 0x000000000008789c */ /* 0x000fe20003f2f050 */
[----:B--2---:R-:W-:Y:S01]  /*5c60*/  HFMA2 R0, -RZ, RZ, 0, 5.9604644775390625e-08 ;  /* 0x00000001ff007431 */ /* 0x004fe200000001ff */
[----:B------:R-:W2:Y:S01]  /*5c70*/  LDCU.64 UR8, c[0x0][0x358] ;  /* 0x00006b00ff0877ac */ /* 0x000ea20008000a00 */
[----:B------:R-:W-:Y:S03]  /*5c80*/  IMAD.MOV.U32 R84, RZ, RZ, 0x1 ;  /* 0x00000001ff547424 */ /* 0x000fe600078e00ff */
[----:B------:R-:W-:Y:S05]  /*5c90*/  PLOP3.LUT P1, PT, PT, PT, UP1, 0x80, 0x8 ;  /* 0x000000000008781c */ /* 0x000fea0003f2f018 */
[----:B------:R-:W3:Y:S01]  /*5ca0*/  @UP1 LDCU.64 UR4, c[0x0][0xc88] ;  /* 0x00019100ff0417ac */ /* 0x000ee20008000a00 */
[----:B------:R-:W-:Y:S07]  /*5cb0*/  @UP1 UIMAD UR6, UR36, UR30, URZ ;  /* 0x0000001e240612a4 */ /* 0x000fee000f8e02ff */
[----:B------:R-:W-:Y:S01]  /*5cc0*/  @!P1 PRMT R84, R0, 0x7610, R84 ;  /* 0x0000761000549816 */ /* 0x000fe20000000054 */
[----:B---3--:R-:W-:Y:S06]  /*5cd0*/  @UP1 UIMAD.WIDE UR4, UR6, 0x4, UR4 ;  /* 0x00000004060418a5 */ /* 0x008fec000f8e0204 */
[----:B------:R-:W-:Y:S01]  /*5ce0*/  IMAD.U32 R4, RZ, RZ, UR4 ;  /* 0x00000004ff047e24 */ /* 0x000fe2000f8e00ff */
[----:B------:R-:W-:Y:S04]  /*5cf0*/  MOV R5, UR5 ;  /* 0x0000000500057c02 */ /* 0x000fe80008000f00 */
[----:B------:R-:W3:Y:S01]  /*5d00*/  @!UP1 LDCU UR4, c[0x0][0xc80] ;  /* 0x00019000ff0497ac */ /* 0x000ee20008000800 */
[----:B--2--5:R4:W5:Y:S02]  /*5d10*/  @P1 LDG.E R41, desc[UR8][R4.64] ;  /* 0x0000000804291981 */ /* 0x024964000c1e1900 */
[----:B---34-:R-:W-:Y:S07]  /*5d20*/  @!P1 IMAD.U32 R41, RZ, RZ, UR4 ;  /* 0x00000004ff299e24 */ /* 0x018fee000f8e00ff */
.L_x_100:
[----:B-----5:R-:W-:Y:S01]  /*5d30*/  @!P0 FSETP.EQ.AND P2, PT, R41, RZ, PT ;  /* 0x000000ff2900820b */ /* 0x020fe20003f42000 */
[----:B------:R-:W-:Y:S01]  /*5d40*/  @!UPT UIADD3 URZ, UPT, UPT, URZ, URZ, URZ ;  /* 0x000000fffffff290 */ /* 0x000fe2000fffe0ff */
[----:B------:R-:W-:Y:S11]  /*5d50*/  @!P0 BRA `(.L_x_101) ;  /* 0x0000000000148947 */ /* 0x000ff60003800000 */
[----:B------:R-:W-:Y:S02]  /*5d60*/  LOP3.LUT P0, RZ, R84, 0xff, RZ, 0xc0, !PT ;  /* 0x000000ff54ff7812 */ /* 0x000fe4000780c0ff */
[----:B------:R-:W-:Y:S04]  /*5d70*/  PLOP3.LUT P2, PT, PT, PT, UP1, 0x80, 0x8 ;  /* 0x000000000008781c */ /* 0x000fe80003f4f018 */
[----:B------:R-:W-:Y:S07]  /*5d80*/  PLOP3.LUT P2, PT, P2, PT, PT, 0x8, 0x80 ;  /* 0x000000000080781c */ /* 0x000fee000174e170 */
[----:B------:R-:W-:Y:S11]  /*5d90*/  @P0 FSETP.EQ.AND P2, PT, R41, RZ, PT ;  /* 0x000000ff2900020b */ /* 0x000ff60003f42000 */
[----:B------:R-:W-:Y:S02]  /*5da0*/  @!UPT UIADD3 URZ, UPT, UPT, URZ, URZ, URZ ;  /* 0x000000fffffff290 */ /* 0x000fe4000fffe0ff */
.L_x_101:
[----:B------:R-:W-:Y:S01]  /*5db0*/  ULEA UR4, UR25, UR24, 0x3 ;  /* 0x0000001819047291 */ /* 0x000fe2000f8e18ff */
[----:B--2---:R-:W-:Y:S02]  /*5dc0*/  SHF.L.U32 R5, R11, 0x1f, RZ ;  /* 0x0000001f0b057819 */ /* 0x004fe400000006ff */
[----:B------:R-:W-:Y:S04]  /*5dd0*/  ELECT P1, URZ, PT ;  /* 0x0000000000ff782f */ /* 0x000fe80003820000 */
[----:B------:R-:W-:Y:S02]  /*5de0*/  PLOP3.LUT P1, PT, P2, P1, PT, 0xf2, 0x2f ;  /* 0x00000000002f781c */ /* 0x000fe40001723e72 */
[----:B------:R-:W2:Y:S02]  /*5df0*/  SYNCS.PHASECHK.TRANS64.TRYWAIT P0, [UR4+0xa8], R5 ;  /* 0x0000a805ff0075a7 */ /* 0x000ea40008001104 */
[----:B--2---:R-:W-:Y:S09]  /*5e00*/  @!P0 BRA `(.L_x_102) ;  /* 0x0000003c008c8947 */ /* 0x004ff20003800000 */
.L_x_182:
[----:B------:R-:W3:Y:S01]  /*5e10*/  S2UR UR21, SR_CgaCtaId ;  /* 0x00000000001579c3 */ /* 0x000ee20000008800 */
[----:B------:R-:W-:Y:S01]  /*5e20*/  VOTEU.ALL UP0, P1 ;  /* 0x0000000000ff7886 */ /* 0x000fe20000800000 */
[----:B------:R-:W-:Y:S01]  /*5e30*/  @!P1 IADD3 R4, P0, PT, R12, 0x980, RZ ;  /* 0x000009800c049810 */ /* 0x000fe20007f1e0ff */
[----:B------:R-:W-:Y:S01]  /*5e40*/  UIADD3 UR9, UPT, UPT, UR4, 0x90, URZ ;  /* 0x0000009004097890 */ /* 0x000fe2000fffe0ff */
[----:B------:R-:W-:Y:S01]  /*5e50*/  VIADD R10, R10, 0x1 ;  /* 0x000000010a0a7836 */ /* 0x000fe20000000000 */
[----:B------:R-:W-:Y:S01]  /*5e60*/  UMOV UR22, 0x0 ;  /* 0x0000000000167882 */ /* 0x000fe20000000000 */
[----:B------:R-:W-:Y:S01]  /*5e70*/  @!UP0 ULEA UR5, UR25, UR24, 0xd ;  /* 0x0000001819058291 */ /* 0x000fe2000f8e68ff */
[----:B------:R-:W-:Y:S01]  /*5e80*/  @!P1 IMAD.X R2, RZ, RZ, R13, P0 ;  /* 0x000000ffff029224 */ /* 0x000fe200000e060d */
[----:B------:R-:W-:Y:S01]  /*5e90*/  @!P1 R2UR UR7, R4 ;  /* 0x00000000040792ca */ /* 0x000fe200000e0000 */
[----:B------:R-:W-:Y:S01]  /*5ea0*/  UMOV UR23, 0x10000000 ;  /* 0x1000000000177882 */ /* 0x000fe20000000000 */
[----:B------:R-:W-:Y:S02]  /*5eb0*/  @!UP0 UIADD3 UR8, UPT, UPT, UR5, 0x200, URZ ;  /* 0x0000020005088890 */ /* 0x000fe4000fffe0ff */
[----:B------:R-:W-:Y:S01]  /*5ec0*/  UIADD3 UR5, UPT, UPT, UR25, 0x1, URZ ;  /* 0x0000000119057890 */ /* 0x000fe2000fffe0ff */
[----:B------:R-:W-:Y:S03]  /*5ed0*/  UMOV UR12, UR36 ;  /* 0x00000024000c7c82 */ /* 0x000fe60008000000 */
[----:B------:R-:W-:Y:S04]  /*5ee0*/  UISETP.NE.AND UP0, UPT, UR5, 0x3, UPT ;  /* 0x000000030500788c */ /* 0x000fe8000bf05270 */
[----:B------:R-:W-:Y:S01]  /*5ef0*/  USEL UR6, UR5, URZ, UP0 ;  /* 0x000000ff05067287 */ /* 0x000fe20008000000 */
[----:B------:R-:W-:Y:S01]  /*5f00*/  @!P1 R2UR UR5, R2 ;  /* 0x00000000020592ca */ /* 0x000fe200000e0000 */
[----:B------:R-:W-:Y:S01]  /*5f10*/  IMAD.U32 R4, RZ, RZ, UR7 ;  /* 0x00000007ff047e24 */ /* 0x000fe2000f8e00ff */
[----:B------:R-:W-:Y:S01]  /*5f20*/  USEL UR20, URZ, 0x1, UP0 ;  /* 0x00000001ff147887 */ /* 0x000fe20008000000 */
[----:B------:R-:W-:Y:S01]  /*5f30*/  @!P1 IMAD.MOV.U32 R2, RZ, RZ, 0x2000 ;  /* 0x00002000ff029424 */ /* 0x000fe200078e00ff */
[----:B------:R-:W-:Y:S01]  /*5f40*/  VOTEU.ALL UP0, P1 ;  /* 0x0000000000ff7886 */ /* 0x000fe20000800000 */
[----:B---3--:R-:W-:Y:S01]  /*5f50*/  UPRMT UR7, UR21, 0x654, UR9 ;  /* 0x0000065415077896 */ /* 0x008fe20008000009 */
[----:B------:R-:W-:Y:S02]  /*5f60*/  @!P1 R2UR UR18, R4 ;  /* 0x00000000041292ca */ /* 0x000fe400000e0000 */
[----:B------:R-:W-:Y:S04]  /*5f70*/  LOP3.LUT R11, R11, UR20, RZ, 0x3c, !PT ;  /* 0x000000140b0b7c12 */ /* 0x000fe8000f8e3cff */
[----:B--2---:R-:W-:Y:S01]  /*5f80*/  SHF.L.U32 R0, R11, 0x1f, RZ ;  /* 0x0000001f0b007819 */ /* 0x004fe200000006ff */
[----:B------:R-:W-:Y:S01]  /*5f90*/  IMAD.U32 R5, RZ, RZ, UR5 ;  /* 0x00000005ff057e24 */ /* 0x000fe2000f8e00ff */
[----:B------:R-:W-:Y:S04]  /*5fa0*/  ULEA UR5, UR6, UR24, 0x3 ;  /* 0x0000001806057291 */ /* 0x000fe8000f8e18ff */
[----:B------:R-:W-:Y:S11]  /*5fb0*/  @!P1 R2UR UR19, R5 ;  /* 0x00000000051392ca */ /* 0x000ff600000e0000 */
[----:B------:R-:W-:Y:S02]  /*5fc0*/  @!UPT UIADD3 URZ, UPT, UPT, URZ, URZ, URZ ;  /* 0x000000fffffff290 */ /* 0x000fe4000fffe0ff */
[----:B------:R2:W-:Y:S01]  /*5fd0*/  @!UP0 UTMALDG.3D [UR8], [UR18], desc[UR22] ;  /* 0x00001608120085b4 */ /* 0x0005e20008011000 */
[----:B------:R2:W-:Y:S01]  /*5fe0*/  @!P1 SYNCS.ARRIVE.TRANS64.RED.A0TR RZ, [UR4+0x90], R2 ;  /* 0x00009002ffff99a7 */ /* 0x0005e20008300404 */
[----:B------:R-:W-:Y:S01]  /*5ff0*/  SYNCS.ARRIVE.TRANS64.RED.A1T0 RZ, [UR7], RZ ;  /* 0x000000ffffff79a7 */ /* 0x000fe20008100407 */
[----:B------:R-:W3:Y:S02]  /*6000*/  SYNCS.PHASECHK.TRANS64.TRYWAIT P0, [UR5+0xa8], R0 ;  /* 0x0000a800ff0075a7 */ /* 0x000ee40008001105 */
[----:B--23--:R-:W-:Y:S05]  /*6010*/  @!P0 BRA `(.L_x_103) ;  /* 0x0000003c00208947 */ /* 0x00cfea0003800000 */
.L_x_184:
[----:B------:R-:W3:Y:S01]  /*6020*/  S2UR UR23, SR_CgaCtaId ;  /* 0x00000000001779c3 */ /* 0x000ee20000008800 */
[----:B------:R-:W-:Y:S01]  /*6030*/  UIADD3 UR9, UPT, UPT, UR5, 0x90, URZ ;  /* 0x0000009005097890 */ /* 0x000fe2000fffe0ff */
[----:B------:R-:W-:Y:S01]  /*6040*/  @!P1 IADD3 R2, P0, PT, R12, 0x980, RZ ;  /* 0x000009800c029810 */ /* 0x000fe20007f1e0ff */
[----:B------:R-:W-:Y:S01]  /*6050*/  UPLOP3.LUT UP4, UPT, UPT, UPT, UPT, 0x80, 0x8 ;  /* 0x000000000008789c */ /* 0x000fe20003f8f070 */
[----:B------:R-:W-:Y:S01]  /*6060*/  R2UR UR22, R86 ;  /* 0x00000000561672ca */ /* 0x000fe200000e0000 */
[----:B------:R-:W-:Y:S01]  /*6070*/  UMOV UR20, 0x0 ;  /* 0x0000000000147882 */ /* 0x000fe20000000000 */
[----:B------:R-:W-:Y:S01]  /*6080*/  UMOV UR21, 0x10000000 ;  /* 0x1000000000157882 */ /* 0x000fe20000000000 */
[----:B------:R-:W-:Y:S01]  /*6090*/  UMOV UR12, UR36 ;  /* 0x00000024000c7c82 */ /* 0x000fe20008000000 */
[----:B------:R-:W-:Y:S01]  /*60a0*/  VOTEU.ALL UP0, P1 ;  /* 0x0000000000ff7886 */ /* 0x000fe20000800000 */
[----:B--2---:R-:W-:Y:S01]  /*60b0*/  @!P1 IMAD.X R0, RZ, RZ, R13, P0 ;  /* 0x000000ffff009224 */ /* 0x004fe200000e060d */
[----:B------:R-:W-:Y:S01]  /*60c0*/  R2UR UR19, R87 ;  /* 0x00000000571372ca */ /* 0x000fe200000e0000 */
[----:B------:R-:W-:Y:S01]  /*60d0*/  UMOV UR36, UR28 ;  /* 0x0000001c00247c82 */ /* 0x000fe20008000000 */
[C---:B------:R-:W-:Y:S01]  /*60e0*/  ISETP.NE.AND P0, PT, R10.reuse, 0x2, PT ;  /* 0x000000020a00780c */ /* 0x040fe20003f05270 */
[----:B------:R-:W-:Y:S02]  /*60f0*/  @!UP0 ULEA UR4, UR6, UR24, 0xd ;  /* 0x0000001806048291 */ /* 0x000fe4000f8e68ff */
[----:B------:R-:W-:Y:S01]  /*6100*/  @!UP0 UIADD3 UR10, UPT, UPT, UR10, 0x20, URZ ;  /* 0x000000200a0a8890 */ /* 0x000fe2000fffe0ff */
[----:B------:R-:W-:Y:S01]  /*6110*/  SEL R10, R10, RZ, P0 ;  /* 0x000000ff0a0a7207 */ /* 0x000fe20000000000 */
[----:B------:R-:W-:Y:S02]  /*6120*/  @!UP0 UIADD3 UR8, UPT, UPT, UR4, 0x200, URZ ;  /* 0x0000020004088890 */ /* 0x000fe4000fffe0ff */
[----:B------:R-:W-:Y:S01]  /*6130*/  UIADD3 UR4, UPT, UPT, UR6, 0x1, URZ ;  /* 0x0000000106047890 */ /* 0x000fe2000fffe0ff */
[----:B------:R-:W-:Y:S01]  /*6140*/  @!P1 R2UR UR6, R2 ;  /* 0x00000000020692ca */ /* 0x000fe200000e0000 */
[----:B------:R-:W-:Y:S02]  /*6150*/  UIADD3 UR26, UPT, UPT, UR13, UR22, URZ ;  /* 0x000000160d1a7290 */ /* 0x000fe4000fffe0ff */
[----:B------:R-:W-:Y:S02]  /*6160*/  UISETP.NE.AND UP0, UPT, UR4, 0x3, UPT ;  /* 0x000000030400788c */ /* 0x000fe4000bf05270 */
[----:B------:R-:W-:Y:S02]  /*6170*/  UIADD3 UR27, UPT, UPT, UR14, UR19, URZ ;  /* 0x000000130e1b7290 */ /* 0x000fe4000fffe0ff */
[----:B------:R-:W-:Y:S01]  /*6180*/  USEL UR25, UR4, URZ, UP0 ;  /* 0x000000ff04197287 */ /* 0x000fe20008000000 */
[----:B------:R-:W-:Y:S01]  /*6190*/  @!P1 R2UR UR4, R0 ;  /* 0x00000000000492ca */ /* 0x000fe200000e0000 */
[----:B------:R-:W-:Y:S01]  /*61a0*/  USEL UR18, URZ, 0x1, UP0 ;  /* 0x00000001ff127887 */ /* 0x000fe20008000000 */
[----:B------:R-:W-:Y:S01]  /*61b0*/  SEL R0, RZ, 0x1, P0 ;  /* 0x00000001ff007807 */ /* 0x000fe20000000000 */
[----:B------:R-:W-:Y:S02]  /*61c0*/  VOTEU.ALL UP0, P1 ;  /* 0x0000000000ff7886 */ /* 0x000fe40000800000 */
[----:B------:R-:W-:Y:S01]  /*61d0*/  IMAD.U32 R4, RZ, RZ, UR6 ;  /* 0x00000006ff047e24 */ /* 0x000fe2000f8e00ff */
[----:B------:R-:W-:Y:S02]  /*61e0*/  LOP3.LUT R9, R9, R0, RZ, 0x3c, !PT ;  /* 0x0000000009097212 */ /* 0x000fe400078e3cff */
[----:B------:R-:W-:Y:S02]  /*61f0*/  LOP3.LUT R11, R11, UR18, RZ, 0x3c, !PT ;  /* 0x000000120b0b7c12 */ /* 0x000fe4000f8e3cff */
[----:B------:R-:W-:Y:S03]  /*6200*/  @!P1 R2UR UR6, R4 ;  /* 0x00000000040692ca */ /* 0x000fe600000e0000 */
[----:B------:R-:W-:Y:S01]  /*6210*/  IMAD.U32 R5, RZ, RZ, UR4 ;  /* 0x00000004ff057e24 */ /* 0x000fe2000f8e00ff */
[----:B---3--:R-:W-:Y:S04]  /*6220*/  UPRMT UR4, UR23, 0x654, UR9 ;  /* 0x0000065417047896 */ /* 0x008fe80008000009 */
[----:B------:R-:W-:Y:S11]  /*6230*/  @!P1 R2UR UR7, R5 ;  /* 0x00000000050792ca */ /* 0x000ff600000e0000 */
[----:B------:R-:W-:Y:S02]  /*6240*/  @!UPT UIADD3 URZ, UPT, UPT, URZ, URZ, URZ ;  /* 0x000000fffffff290 */ /* 0x000fe4000fffe0ff */
[----:B------:R2:W-:Y:S01]  /*6250*/  @!UP0 UTMALDG.3D [UR8], [UR6], desc[UR20] ;  /* 0x00001408060085b4 */ /* 0x0005e20008011000 */
[----:B------:R2:W-:Y:S01]  /*6260*/  @!P1 SYNCS.ARRIVE.TRANS64.RED.A0TR RZ, [UR5+0x90], R3 ;  /* 0x00009003ffff99a7 */ /* 0x0005e20008300405 */
[----:B------:R-:W-:Y:S01]  /*6270*/  SYNCS.ARRIVE.TRANS64.RED.A1T0 RZ, [UR4], RZ ;  /* 0x000000ffffff79a7 */ /* 0x000fe20008100404 */
[----:B------:R-:W-:Y:S05]  /*6280*/  BRA.U UP2, `(.L_x_104) ;  /* 0xfffffff102c87547 */ /* 0x000fea000b83ffff */
[----:B------:R-:W-:Y:S01]  /*6290*/  UIADD3 UR24, UPT, UPT, UR24, 0xa8, URZ ;  /* 0x000000a818187890 */ /* 0x000fe2000fffe0ff */
[----:B--2---:R-:W-:-:S03]  /*62a0*/  SHF.L.U32 R3, R11, 0x1f, RZ ;  /* 0x0000001f0b037819 */ /* 0x004fc600000006ff */
[----:B------:R-:W-:-:S09]  /*62b0*/  ULEA UR4, UR25, UR24, 0x3 ;  /* 0x0000001819047291 */ /* 0x000fd2000f8e18ff */
[----:B------:R-:W2:Y:S02]  /*62c0*/  SYNCS.PHASECHK.TRANS64.TRYWAIT P0, [UR4], R3 ;  /* 0x00000003ff0075a7 */ /* 0x000ea40008001104 */
[----:B--2---:R-:W-:Y:S05]  /*62d0*/  @!P0 BRA `(.L_x_105) ;  /* 0x0000003800888947 */ /* 0x004fea0003800000 */
.L_x_186:
[----:B------:R-:W-:-:S04]  /*62e0*/  UIADD3 UR4, UPT, UPT, UR25, 0x1, URZ ;  /* 0x0000000119047890 */ /* 0x000fc8000fffe0ff */
[----:B------:R-:W-:-:S04]  /*62f0*/  UISETP.NE.AND UP0, UPT, UR4, 0x3, UPT ;  /* 0x000000030400788c */ /* 0x000fc8000bf05270 */
[----:B------:R-:W-:Y:S02]  /*6300*/  USEL UR6, URZ, 0x1, UP0 ;  /* 0x00000001ff067887 */ /* 0x000fe40008000000 */
[----:B------:R-:W-:-:S04]  /*6310*/  USEL UR4, UR4, URZ, UP0 ;  /* 0x000000ff04047287 */ /* 0x000fc80008000000 */
[----:B------:R-:W-:Y:S01]  /*6320*/  ULEA UR5, UR4, UR24, 0x3 ;  /* 0x0000001804057291 */ /* 0x000fe2000f8e18ff */
[----:B------:R-:W-:-:S04]  /*6330*/  LOP3.LUT R11, R11, UR6, RZ, 0x3c, !PT ;  /* 0x000000060b0b7c12 */ /* 0x000fc8000f8e3cff */
[----:B--2---:R-:W-:-:S04]  /*6340*/  SHF.L.U32 R3, R11, 0x1f, RZ ;  /* 0x0000001f0b037819 */ /* 0x004fc800000006ff */
[----:B------:R-:W2:Y:S02]  /*6350*/  SYNCS.PHASECHK.TRANS64.TRYWAIT P0, [UR5], R3 ;  /* 0x00000003ff0075a7 */ /* 0x000ea40008001105 */
[----:B--2---:R-:W-:Y:S05]  /*6360*/  @!P0 BRA `(.L_x_106) ;  /* 0x00000038007c8947 */ /* 0x004fea0003800000 */
.L_x_188:
[----:B------:R-:W-:-:S04]  /*6370*/  UIADD3 UR4, UPT, UPT, UR4, 0x1, URZ ;  /* 0x0000000104047890 */ /* 0x000fc8000fffe0ff */
[----:B------:R-:W-:-:S04]  /*6380*/  UISETP.NE.AND UP0, UPT, UR4, 0x3, UPT ;  /* 0x000000030400788c */ /* 0x000fc8000bf05270 */
[----:B------:R-:W-:Y:S02]  /*6390*/  USEL UR5, URZ, 0x1, UP0 ;  /* 0x00000001ff057887 */ /* 0x000fe40008000000 */
[----:B------:R-:W-:-:S04]  /*63a0*/  USEL UR4, UR4, URZ, UP0 ;  /* 0x000000ff04047287 */ /* 0x000fc80008000000 */
[----:B------:R-:W-:Y:S01]  /*63b0*/  ULEA UR4, UR4, UR24, 0x3 ;  /* 0x0000001804047291 */ /* 0x000fe2000f8e18ff */
[----:B--2---:R-:W-:-:S04]  /*63c0*/  LOP3.LUT R3, R11, UR5, RZ, 0x3c, !PT ;  /* 0x000000050b037c12 */ /* 0x004fc8000f8e3cff */
[----:B------:R-:W-:Y:S01]  /*63d0*/  SHF.L.U32 R3, R3, 0x1f, RZ ;  /* 0x0000001f03037819 */ /* 0x000fe200000006ff */
[----:B------:R-:W-:-:S07]  /*63e0*/  IMAD.U32 R0, RZ, RZ, UR4 ;  /* 0x00000004ff007e24 */ /* 0x000fce000f8e00ff */
.L_x_107:
[----:B--2---:R2:W3:Y:S02]  /*63f0*/  SYNCS.PHASECHK.TRANS64.TRYWAIT P0, [R0+URZ], R3 ;  /* 0x00000003000075a7 */ /* 0x0044e400080011ff */
[----:B---3--:R-:W-:Y:S05]  /*6400*/  @!P0 NANOSLEEP.SYNCS 0x989680 ;  /* 0x009896800000895d */ /* 0x008fea0003900000 */
[----:B------:R-:W3:Y:S02]  /*6410*/  @!P0 SYNCS.PHASECHK.TRANS64 P0, [R0+URZ], R3 ;  /* 0x00000003000085a7 */ /* 0x000ee400080010ff */
[----:B-1-3--:R-:W-:Y:S05]  /*6420*/  @P0 EXIT ;  /* 0x000000000000094d */ /* 0x00afea0003800000 */
[----:B------:R-:W-:Y:S05]  /*6430*/  BRA `(.L_x_107) ;  /* 0xfffffffc00ec7947 */ /* 0x000fea000383ffff */
.L_x_95:
[----:B------:R-:W-:-:S06]  /*6440*/  UISETP.GE.AND UP0, UPT, UR20, 0x4, UPT ;  /* 0x000000041400788c */ /* 0x000fcc000bf06270 */
[----:B------:R-:W-:-:S13]  /*6450*/  PLOP3.LUT P0, PT, PT, PT, UP0, 0x80, 0x8 ;  /* 0x000000000008781c */ /* 0x000fda0003f0f008 */
[----:B-1----:R-:W-:Y:S05]  /*6460*/  @!P0 EXIT ;  /* 0x000000000000894d */ /* 0x002fea0003800000 */
[----:B------:R-:W1:Y:S08]  /*6470*/  S2UR UR4, SR_CgaCtaId ;  /* 0x00000000000479c3 */ /* 0x000e700000008800 */
[----:B------:R-:W-:Y:S01]  /*6480*/  BAR.SYNC.DEFER_BLOCKING 0x6, 0xa0 ;  /* 0x0182800000007b1d */ /* 0x000fe20000010000 */
[C---:B------:R-:W-:Y:S01]  /*6490*/  IMAD.SHL.U32 R2, R92.reuse, 0x20, RZ ;  /* 0x000000205c027824 */ /* 0x040fe200078e00ff */
[C---:B------:R-:W-:Y:S01]  /*64a0*/  LOP3.LUT R93, R92.reuse, 0x2, RZ, 0xc0, !PT ;  /* 0x000000025c5d7812 */ /* 0x040fe200078ec0ff */
[C---:B------:R-:W-:Y:S01]  /*64b0*/  IMAD.SHL.U32 R97, R92.reuse, 0x4, RZ ;  /* 0x000000045c617824 */ /* 0x040fe200078e00ff */
[C---:B------:R-:W-:Y:S01]  /*64c0*/  LOP3.LUT R98, R92.reuse, 0x60, RZ, 0xc0, !PT ;  /* 0x000000605c627812 */ /* 0x040fe200078ec0ff */
[----:B------:R-:W-:Y:S01]  /*64d0*/  IMAD.U32 R37, R92, 0x10000, RZ ;  /* 0x000100005c257824 */ /* 0x000fe200078e00ff */
[----:B------:R-:W-:-:S02]  /*64e0*/  UMOV UR47, 0x400 ;  /* 0x00000400002f7882 */ /* 0x000fc40000000000 */
[----:B------:R-:W2:Y:S01]  /*64f0*/  LDC.64 R78, c[0x0][0xcb0] ;  /* 0x00032c00ff4e7b82 */ /* 0x000ea20000000a00 */
[----:B------:R-:W-:Y:S01]  /*6500*/  LOP3.LUT R4, R2, 0xc0, RZ, 0xc0, !PT ;  /* 0x000000c002047812 */ /* 0x000fe200078ec0ff */
[----:B------:R-:W-:Y:S01]  /*6510*/  HFMA2 R36, -RZ, RZ, 0, 0 ;  /* 0x00000000ff247431 */ /* 0x000fe200000001ff */
[----:B------:R-:W-:Y:S02]  /*6520*/  LOP3.LUT R92, R92, 0x4, RZ, 0xc0, !PT ;  /* 0x000000045c5c7812 */ /* 0x000fe400078ec0ff */
[----:B------:R-:W-:Y:S02]  /*6530*/  CS2R R94, SRZ ;  /* 0x00000000005e7805 */ /* 0x000fe4000001ff00 */
[----:B------:R-:W-:Y:S01]  /*6540*/  LOP3.LUT R97, R4, 0x18, R97, 0xf8, !PT ;  /* 0x0000001804617812 */ /* 0x000fe200078ef861 */
[----:B------:R-:W-:Y:S01]  /*6550*/  IMAD.MOV.U32 R91, RZ, RZ, RZ ;  /* 0x000000ffff5b7224 */ /* 0x000fe200078e00ff */
[----:B------:R-:W-:Y:S01]  /*6560*/  LOP3.LUT R37, R37, 0x600000, RZ, 0xc0, !PT ;  /* 0x0060000025257812 */ /* 0x000fe200078ec0ff */
[----:B------:R-:W3:Y:S01]  /*6570*/  LDC.64 R76, c[0x0][0xca8] ;  /* 0x00032a00ff4c7b82 */ /* 0x000ee20000000a00 */
[C---:B------:R-:W-:Y:S01]  /*6580*/  IADD3 R96, PT, PT, -R92.reuse, 0x2, RZ ;  /* 0x000000025c607810 */ /* 0x040fe20007ffe1ff */
[----:B------:R-:W-:Y:S01]  /*6590*/  IMAD.MOV R93, RZ, RZ, -R93 ;  /* 0x000000ffff5d7224 */ /* 0x000fe200078e0a5d */
[----:B------:R-:W-:Y:S01]  /*65a0*/  LOP3.LUT R97, R97, 0xf20, R2, 0xf8, !PT ;  /* 0x00000f2061617812 */ /* 0x000fe200078ef802 */
[----:B------:R-:W4:Y:S01]  /*65b0*/  LDCU UR62, c[0x0][0x370] ;  /* 0x00006e00ff3e77ac */ /* 0x000f220008000800 */
[----:B------:R-:W-:Y:S01]  /*65c0*/  IADD3 R92, PT, PT, -R92, RZ, RZ ;  /* 0x000000ff5c5c7210 */ /* 0x000fe20007ffe1ff */
[----:B------:R-:W-:Y:S01]  /*65d0*/  IMAD.SHL.U32 R96, R96, 0x10, RZ ;  /* 0x0000001060607824 */ /* 0x000fe200078e00ff */
[----:B-1----:R-:W-:Y:S01]  /*65e0*/  ULEA UR47, UR4, UR47, 0x18 ;  /* 0x0000002f042f7291 */ /* 0x002fe2000f8ec0ff */
[----:B------:R-:W1:Y:S01]  /*65f0*/  LDCU.64 UR4, c[0x0][0xc90] ;  /* 0x00019200ff0477ac */ /* 0x000e620008000a00 */
[----:B------:R-:W-:Y:S01]  /*6600*/  UMOV UR54, 0x1 ;  /* 0x0000000100367882 */ /* 0x000fe20000000000 */
[----:B------:R-:W-:Y:S01]  /*6610*/  UMOV UR46, URZ ;  /* 0x000000ff002e7c82 */ /* 0x000fe20008000000 */
[----:B------:R-:W2:Y:S05]  /*6620*/  LDCU UR42, c[0x0][0xf0c] ;  /* 0x0001e180ff2a77ac */ /* 0x000eaa0008000800 */
[----:B------:R-:W4:Y:S01]  /*6630*/  LDS R0, [UR47+0x160] ;  /* 0x0001602fff007984 */ /* 0x000f220008000800 */
[----:B------:R-:W2:Y:S01]  /*6640*/  LDCU UR39, c[0x0][0xf30] ;  /* 0x0001e600ff2777ac */ /* 0x000ea20008000800 */
[----:B------:R-:W2:Y:S01]  /*6650*/  LDCU.64 UR60, c[0x0][0xc88] ;  /* 0x00019100ff3c77ac */ /* 0x000ea20008000a00 */
[----:B-1----:R-:W-:Y:S01]  /*6660*/  IMAD.U32 R100, RZ, RZ, UR4 ;  /* 0x00000004ff647e24 */ /* 0x002fe2000f8e00ff */
[----:B------:R-:W-:Y:S01]  /*6670*/  UIADD3 UR4, UPT, UPT, UR47, 0x200, URZ ;  /* 0x000002002f047890 */ /* 0x000fe2000fffe0ff */
[----:B------:R-:W-:Y:S01]  /*6680*/  IMAD.U32 R99, RZ, RZ, UR5 ;  /* 0x00000005ff637e24 */ /* 0x000fe2000f8e00ff */
[----:B------:R-:W1:Y:S04]  /*6690*/  LDCU.64 UR40, c[0x0][0xf28] ;  /* 0x0001e500ff2877ac */ /* 0x000e680008000a00 */
[----:B------:R-:W-:Y:S01]  /*66a0*/  LEA R97, R97, UR4, 0x1 ;  /* 0x0000000461617c11 */ /* 0x000fe2000f8e08ff */
[----:B------:R-:W1:Y:S01]  /*66b0*/  LDCU.128 UR56, c[0x0][0xf10] ;  /* 0x0001e200ff3877ac */ /* 0x000e620008000c00 */
[----:B------:R-:W1:Y:S01]  /*66c0*/  LDCU UR55, c[0x0][0x374] ;  /* 0x00006e80ff3777ac */ /* 0x000e620008000800 */
[----:B------:R-:W-:Y:S01]  /*66d0*/  UMOV UR53, URZ ;  /* 0x000000ff00357c82 */ /* 0x000fe20008000000 */
[----:B------:R-:W-:Y:S01]  /*66e0*/  UMOV UR52, URZ ;  /* 0x000000ff00347c82 */ /* 0x000fe20008000000 */
[----:B----4-:R-:W-:-:S02]  /*66f0*/  IMAD.IADD R37, R0, 0x1, R37 ;  /* 0x0000000100257824 */ /* 0x010fc400078e0225 */
[----:B-123--:R-:W-:-:S07]  /*6700*/  IMAD.U32 R0, RZ, RZ, UR4 ;  /* 0x00000004ff007e24 */ /* 0x00efce000f8e00ff */
.L_x_138:
[C---:B------:R-:W-:Y:S02]  /*6710*/  LEA R3, R91.reuse, UR47, 0x3 ;  /* 0x0000002f5b037c11 */ /* 0x040fe4000f8e18ff */
[----:B------:R-:W-:Y:S02]  /*6720*/  SHF.L.U32 R0, R94, 0x1f, RZ ;  /* 0x0000001f5e007819 */ /* 0x000fe400000006ff */
[----:B------:R-:W-:Y:S02]  /*6730*/  LEA R5, R91, UR47, 0x4 ;  /* 0x0000002f5b057c11 */ /* 0x000fe4000f8e20ff */
[----:B-1----:R-:W1:Y:S02]  /*6740*/  SYNCS.PHASECHK.TRANS64.TRYWAIT P0, [R3+URZ+0xd0], R0 ;  /* 0x0000d000030075a7 */ /* 0x002e6400080011ff */
[----:B-1----:R-:W-:Y:S05]  /*6750*/  @!P0 BRA `(.L_x_108) ;  /* 0x0000003400988947 */ /* 0x002fea0003800000 */
.L_x_189:
[----:B------:R-:W2:Y:S01]  /*6760*/  LDS.128 R4, [R5+0x140] ;  /* 0x0001400005047984 */ /* 0x000ea20000000c00 */
        /* <DEDUP_REMOVED lines=10> */
[----:B------:R-:W-:Y:S01]  /*6810*/  PLOP3.LUT P0, PT, PT, PT, UP1, 0x80, 0x8 ;  /* 0x000000000008781c */ /* 0x000fe20003f0f018 */
[----:B------:R-:W-:Y:S06]  /*6820*/  UP2UR UR4, UPR, URZ, 0x2 ;  /* 0x00000002ff047883 */ /* 0x000fec0008000000 */
[----:B------:R-:W-:Y:S06]  /*6830*/  IMAD.U32 R101, RZ, RZ, UR4 ;  /* 0x00000004ff657e24 */ /* 0x000fec000f8e00ff */
[----:B-1----:R-:W-:Y:S02]  /*6840*/  @P0 SHF.R.U32.HI R0, RZ, 0x10, R5 ;  /* 0x00000010ff000819 */ /* 0x002fe40000011605 */
        /* <DEDUP_REMOVED lines=12> */
[----:B------:R-:W2:Y:S01]  /*6910*/  LDCU UR12, c[0x0][0xf20] ;  /* 0x0001e400ff0c77ac */ /* 0x000ea20008000800 */
[----:B------:R-:W-:Y:S02]  /*6920*/  UIMAD.WIDE.U32 UR4, UR55, UR59, URZ ;  /* 0x0000003b370472a5 */ /* 0x000fe4000f8e00ff */
[----:B------:R-:W-:Y:S02]  /*6930*/  UIMAD.WIDE.U32 UR6, UR62, UR56, URZ ;  /* 0x000000383e0672a5 */ /* 0x000fe4000f8e00ff */
[----:B------:R-:W-:Y:S02]  /*6940*/  UISETP.NE.AND UP0, UPT, UR58, 0x1, UPT ;  /* 0x000000013a00788c */ /* 0x000fe4000bf05270 */
[----:B------:R-:W-:Y:S02]  /*6950*/  UIMAD.WIDE.U32 UR8, UR37, UR59, URZ ;  /* 0x0000003b250872a5 */ /* 0x000fe4000f8e00ff */
[----:B------:R-:W-:Y:S02]  /*6960*/  UIMAD.WIDE.U32 UR10, UR38, UR56, URZ ;  /* 0x00000038260a72a5 */ /* 0x000fe4000f8e00ff */
[----:B------:R-:W-:Y:S02]  /*6970*/  UISETP.NE.AND UP1, UPT, UR42, 0x1, UPT ;  /* 0x000000012a00788c */ /* 0x000fe4000bf25270 */
[----:B------:R-:W-:Y:S01]  /*6980*/  UISETP.NE.AND UP2, UPT, UR45, 0x1, UPT ;  /* 0x000000012d00788c */ /* 0x000fe2000bf45270 */
[----:B------:R-:W-:Y:S02]  /*6990*/  UMOV UR4, UR5 ;  /* 0x0000000500047c82 */ /* 0x000fe40008000000 */
[----:B--2---:R-:W-:Y:S03]  /*69a0*/  USHF.R.U32.HI UR5, URZ, UR12, UR4 ;  /* 0x0000000cff057299 */ /* 0x004fe60008011604 */
[----:B------:R-:W-:Y:S02]  /*69b0*/  UMOV UR4, UR7 ;  /* 0x0000000700047c82 */ /* 0x000fe40008000000 */
[----:B------:R-:W-:Y:S02]  /*69c0*/  USHF.R.U32.HI UR7, URZ, UR57, UR4 ;  /* 0x00000039ff077299 */ /* 0x000fe40008011604 */
[----:B------:R-:W-:Y:S02]  /*69d0*/  USEL UR4, UR55, UR5, !UP0 ;  /* 0x0000000537047287 */ /* 0x000fe4000c000000 */
[----:B------:R-:W-:Y:S01]  /*69e0*/  USEL UR7, UR62, UR7, !UP1 ;  /* 0x000000073e077287 */ /* 0x000fe2000c800000 */
[----:B------:R-:W-:Y:S01]  /*69f0*/  UMOV UR5, UR9 ;  /* 0x0000000900057c82 */ /* 0x000fe20008000000 */
[----:B------:R-:W-:Y:S02]  /*6a00*/  UIMAD.WIDE.U32 UR8, UR4, UR40, URZ ;  /* 0x00000028040872a5 */ /* 0x000fe4000f8e00ff */
[----:B------:R-:W-:Y:S03]  /*6a10*/  USHF.R.U32.HI UR6, URZ, UR12, UR5 ;  /* 0x0000000cff067299 */ /* 0x000fe60008011605 */
[----:B------:R-:W-:Y:S01]  /*6a20*/  UMOV UR5, UR11 ;  /* 0x0000000b00057c82 */ /* 0x000fe20008000000 */
[----:B------:R-:W-:Y:S02]  /*6a30*/  UIMAD.WIDE.U32 UR10, UR7, UR40, URZ ;  /* 0x00000028070a72a5 */ /* 0x000fe4000f8e00ff */
[----:B------:R-:W-:Y:S02]  /*6a40*/  USHF.R.U32.HI UR12, URZ, UR57, UR5 ;  /* 0x00000039ff0c7299 */ /* 0x000fe40008011605 */
[----:B------:R-:W-:Y:S01]  /*6a50*/  USEL UR6, UR37, UR6, !UP0 ;  /* 0x0000000625067287 */ /* 0x000fe2000c000000 */
[----:B------:R-:W-:Y:S02]  /*6a60*/  UMOV UR5, UR9 ;  /* 0x0000000900057c82 */ /* 0x000fe40008000000 */
[----:B------:R-:W-:Y:S01]  /*6a70*/  UMOV UR10, UR11 ;  /* 0x0000000b000a7c82 */ /* 0x000fe20008000000 */
[----:B------:R-:W-:Y:S02]  /*6a80*/  @UP2 USHF.R.U32.HI UR4, URZ, UR41, UR5 ;  /* 0x00000029ff042299 */ /* 0x000fe40008011605 */
[----:B------:R-:W-:Y:S02]  /*6a90*/  @UP2 USHF.R.U32.HI UR7, URZ, UR41, UR10 ;  /* 0x00000029ff072299 */ /* 0x000fe4000801160a */
[----:B------:R-:W-:Y:S02]  /*6aa0*/  UIMAD UR4, UR45, UR4, URZ ;  /* 0x000000042d0472a4 */ /* 0x000fe4000f8e02ff */
[----:B------:R-:W-:Y:S02]  /*6ab0*/  UIMAD.WIDE.U32 UR10, UR6, UR40, URZ ;  /* 0x00000028060a72a5 */ /* 0x000fe4000f8e00ff */
[----:B------:R-:W-:Y:S02]  /*6ac0*/  USEL UR5, UR38, UR12, !UP1 ;  /* 0x0000000c26057287 */ /* 0x000fe4000c800000 */
[----:B------:R-:W-:Y:S02]  /*6ad0*/  UIMAD UR8, UR45, UR7, URZ ;  /* 0x000000072d0872a4 */ /* 0x000fe4000f8e02ff */
[----:B------:R-:W-:Y:S03]  /*6ae0*/  UISETP.GE.AND UP0, UPT, UR6, UR4, UPT ;  /* 0x000000040600728c */ /* 0x000fe6000bf06270 */
[----:B------:R-:W-:Y:S01]  /*6af0*/  UMOV UR4, UR11 ;  /* 0x0000000b00047c82 */ /* 0x000fe20008000000 */
[----:B------:R-:W-:Y:S02]  /*6b00*/  UISETP.GE.OR UP0, UPT, UR5, UR8, UP0 ;  /* 0x000000080500728c */ /* 0x000fe40008706670 */
[----:B------:R-:W-:Y:S02]  /*6b10*/  USHF.R.U32.HI UR4, URZ, UR41, UR4 ;  /* 0x00000029ff047299 */ /* 0x000fe40008011604 */
[----:B------:R-:W-:Y:S02]  /*6b20*/  UIMAD.WIDE.U32 UR8, UR5, UR40, URZ ;  /* 0x00000028050872a5 */ /* 0x000fe4000f8e00ff */
[----:B------:R-:W-:Y:S02]  /*6b30*/  USEL UR11, UR6, UR4, !UP2 ;  /* 0x00000004060b7287 */ /* 0x000fe4000d000000 */
[----:B------:R-:W-:Y:S02]  /*6b40*/  UIADD3 UR8, UPT, UPT, -UR5, URZ, URZ ;  /* 0x000000ff05087290 */ /* 0x000fe4000fffe1ff */
[----:B------:R-:W-:Y:S01]  /*6b50*/  UIADD3 UR10, UPT, UPT, -UR11, URZ, URZ ;  /* 0x000000ff0b0a7290 */ /* 0x000fe2000fffe1ff */
[----:B------:R-:W-:Y:S01]  /*6b60*/  @!UP0 UMOV UR4, UR9 ;  /* 0x0000000900048c82 */ /* 0x000fe20008000000 */
[----:B------:R-:W-:Y:S02]  /*6b70*/  UIADD3 UR9, UPT, UPT, -UR6, URZ, URZ ;  /* 0x000000ff06097290 */ /* 0x000fe4000fffe1ff */
[----:B------:R-:W-:Y:S02]  /*6b80*/  @!UP0 USHF.R.U32.HI UR4, URZ, UR41, UR4 ;  /* 0x00000029ff048299 */ /* 0x000fe40008011604 */
[----:B------:R-:W-:Y:S02]  /*6b90*/  UIMAD UR10, UR45, UR10, UR6 ;  /* 0x0000000a2d0a72a4 */ /* 0x000fe4000f8e0206 */
[----:B------:R-:W-:Y:S04]  /*6ba0*/  @!UP0 USEL UR4, UR5, UR4, !UP2 ;  /* 0x0000000405048287 */ /* 0x000fe8000d000000 */
[----:B------:R-:W-:Y:S02]  /*6bb0*/  @!UP0 UIMAD UR10, UR7, UR10, UR4 ;  /* 0x0000000a070a82a4 */ /* 0x000fe4000f8e0204 */
[----:B------:R-:W-:Y:S02]  /*6bc0*/  @!UP0 UIADD3 UR11, UPT, UPT, UR11, -UR4, URZ ;  /* 0x800000040b0b8290 */ /* 0x000fe4000fffe0ff */
[----:B------:R-:W-:Y:S02]  /*6bd0*/  UIMAD UR7, UR42, UR8, UR38 ;  /* 0x000000082a0772a4 */ /* 0x000fe4000f8e0226 */
[----:B------:R-:W-:Y:S02]  /*6be0*/  @!UP0 UIMAD UR6, UR11, UR45, UR5 ;  /* 0x0000002d0b0682a4 */ /* 0x000fe4000f8e0205 */
[----:B------:R-:W-:Y:S01]  /*6bf0*/  UIMAD UR4, UR58, UR9, UR37 ;  /* 0x000000093a0472a4 */ /* 0x000fe2000f8e0225 */
[----:B------:R-:W-:Y:S02]  /*6c00*/  @!UP0 UMOV UR5, UR10 ;  /* 0x0000000a00058c82 */ /* 0x000fe40008000000 */
[----:B------:R-:W-:Y:S02]  /*6c10*/  UIMAD UR38, UR5, UR42, UR7 ;  /* 0x0000002a052672a4 */ /* 0x000fe4000f8e0207 */
[----:B------:R-:W-:Y:S11]  /*6c20*/  UIMAD UR37, UR6, UR58, UR4 ;  /* 0x0000003a062572a4 */ /* 0x000ff6000f8e0204 */
[----:B------:R-:W-:Y:S01]  /*6c30*/  @!UPT UIADD3 URZ, UPT, UPT, URZ, URZ, URZ ;  /* 0x000000fffffff290 */ /* 0x000fe2000fffe0ff */
.L_x_109:
[----:B------:R-:W-:Y:S01]  /*6c40*/  UISETP.NE.AND UP0, UPT, UR39, 0x1, UPT ;  /* 0x000000012700788c */ /* 0x000fe2000bf05270 */
[----:B------:R-:W-:Y:S01]  /*6c50*/  IADD3 R91, PT, PT, R91, 0x1, RZ ;  /* 0x000000015b5b7810 */ /* 0x000fe20007ffe0ff */
[----:B------:R-:W-:Y:S02]  /*6c60*/  UIADD3 UR11, UPT, UPT, UR47, 0x200, URZ ;  /* 0x000002002f0b7890 */ /* 0x000fe4000fffe0ff */
[----:B------:R-:W-:Y:S02]  /*6c70*/  USHF.L.U32 UR50, UR27, 0x7, URZ ;  /* 0x000000071b327899 */ /* 0x000fe400080006ff */
[----:B------:R-:W-:Y:S05]  /*6c80*/  USHF.L.U32 UR49, UR26, 0x6, URZ ;  /* 0x000000061a317899 */ /* 0x000fea00080006ff */
[----:B------:R-:W2:Y:S01]  /*6c90*/  @!UP0 LDCU.128 UR12, c[0x0][0xf10] ;  /* 0x0001e200ff0c87ac */ /* 0x000ea20008000c00 */
[----:B------:R-:W3:Y:S01]  /*6ca0*/  @!UP0 LDCU UR5, c[0x0][0xf0c] ;  /* 0x0001e180ff0587ac */ /* 0x000ee20008000800 */
[----:B------:R-:W4:Y:S01]  /*6cb0*/  @!UP0 LDCU UR10, c[0x0][0xf20] ;  /* 0x0001e400ff0a87ac */ /* 0x000f220008000800 */
[----:B--2---:R-:W-:Y:S02]  /*6cc0*/  UIMAD.WIDE.U32 UR8, UR38, UR12, URZ ;  /* 0x0000000c260872a5 */ /* 0x004fe4000f8e00ff */
[----:B------:R-:W-:Y:S02]  /*6cd0*/  UIMAD.WIDE.U32 UR6, UR37, UR15, URZ ;  /* 0x0000000f250672a5 */ /* 0x000fe4000f8e00ff */
[----:B------:R-:W-:Y:S03]  /*6ce0*/  @!UP0 UISETP.NE.AND UP1, UPT, UR14, 0x1, UPT ;  /* 0x000000010e00888c */ /* 0x000fe6000bf25270 */
[----:B------:R-:W-:Y:S01]  /*6cf0*/  @!UP0 UMOV UR4, UR9 ;  /* 0x0000000900048c82 */ /* 0x000fe20008000000 */
[----:B---3--:R-:W-:Y:S02]  /*6d00*/  @!UP0 UISETP.NE.AND UP2, UPT, UR5, 0x1, UPT ;  /* 0x000000010500888c */ /* 0x008fe4000bf45270 */
[----:B------:R-:W-:Y:S01]  /*6d10*/  @!UP0 USHF.R.U32.HI UR4, URZ, UR13, UR4 ;  /* 0x0000000dff048299 */ /* 0x000fe20008011604 */
[----:B------:R-:W-:Y:S02]  /*6d20*/  @!UP0 UMOV UR6, UR7 ;  /* 0x0000000700068c82 */ /* 0x000fe40008000000 */
[----:B----4-:R-:W-:Y:S02]  /*6d30*/  @!UP0 USHF.R.U32.HI UR6, URZ, UR10, UR6 ;  /* 0x0000000aff068299 */ /* 0x010fe40008011606 */
[----:B------:R-:W-:Y:S02]  /*6d40*/  @!UP0 USEL UR7, UR38, UR4, !UP2 ;  /* 0x0000000426078287 */ /* 0x000fe4000d000000 */
[----:B------:R-:W-:Y:S04]  /*6d50*/  @!UP0 USEL UR6, UR37, UR6, !UP1 ;  /* 0x0000000625068287 */ /* 0x000fe8000c800000 */
[----:B------:R-:W-:Y:S02]  /*6d60*/  @!UP0 UIADD3 UR4, UPT, UPT, -UR7, UR6, URZ ;  /* 0x0000000607048290 */ /* 0x000fe4000fffe1ff */
[----:B------:R-:W-:Y:S02]  /*6d70*/  @!UP0 UIADD3 UR6, UPT, UPT, UR7, -UR6, URZ ;  /* 0x8000000607068290 */ /* 0x000fe4000fffe0ff */
[----:B------:R-:W-:Y:S02]  /*6d80*/  @!UP0 UIMAD UR38, UR4, UR5, UR38 ;  /* 0x00000005042682a4 */ /* 0x000fe4000f8e0226 */
[----:B------:R-:W-:Y:S02]  /*6d90*/  @!UP0 UIMAD UR37, UR6, UR14, UR37 ;  /* 0x0000000e062582a4 */ /* 0x000fe4000f8e0225 */
[----:B------:R-:W-:Y:S09]  /*6da0*/  ULOP3.LUT UP0, URZ, UR11, 0x1b0, URZ, 0xc0, !UPT ;  /* 0x000001b00bff7892 */ /* 0x000ff2000f80c0ff */
[----:B------:R-:W-:Y:S05]  /*6db0*/  BRA.U !UP0, `(.L_x_110) ;  /* 0x00000001087c7547 */ /* 0x000fea000b800000 */
[----:B------:R-:W2:Y:S01]  /*6dc0*/  LDCU.64 UR8, c[0x4][0x80] ;  /* 0x01001000ff0877ac */ /* 0x000ea20008000a00 */
[----:B------:R-:W-:Y:S01]  /*6dd0*/  MOV R2, 0x0 ;  /* 0x0000000000027802 */ /* 0x000fe20000000f00 */
[----:B------:R-:W-:Y:S02]  /*6de0*/  HFMA2 R12, -RZ, RZ, 0, 5.9604644775390625e-08 ;  /* 0x00000001ff0c7431 */ /* 0x000fe400000001ff */
[----:B------:R-:W-:Y:S01]  /*6df0*/  IMAD.MOV.U32 R8, RZ, RZ, 0x70 ;  /* 0x00000070ff087424 */ /* 0x000fe200078e00ff */
[----:B------:R3:W4:Y:S01]  /*6e00*/  LDC.64 R14, c[0x4][R2] ;  /* 0x01000000020e7b82 */ /* 0x0007220000000a00 */
[----:B------:R-:W1:Y:S01]  /*6e10*/  LDCU.64 UR6, c[0x4][0x88] ;  /* 0x01001100ff0677ac */ /* 0x000e620008000a00 */
[----:B------:R-:W-:Y:S01]  /*6e20*/  IMAD.MOV.U32 R13, RZ, RZ, RZ ;  /* 0x000000ffff0d7224 */ /* 0x000fe200078e00ff */
[----:B------:R-:W1:Y:S01]  /*6e30*/  LDCU.64 UR4, c[0x4][0x8] ;  /* 0x01000100ff0477ac */ /* 0x000e620008000a00 */
[----:B--2---:R-:W-:Y:S01]  /*6e40*/  MOV R5, UR9 ;  /* 0x0000000900057c02 */ /* 0x004fe20008000f00 */
[----:B------:R-:W-:Y:S01]  /*6e50*/  IMAD.U32 R4, RZ, RZ, UR8 ;  /* 0x00000008ff047e24 */ /* 0x000fe2000f8e00ff */
[----:B-1----:R-:W-:Y:S01]  /*6e60*/  MOV R7, UR7 ;  /* 0x0000000700077c02 */ /* 0x002fe20008000f00 */
[----:B------:R-:W-:Y:S01]  /*6e70*/  IMAD.U32 R6, RZ, RZ, UR6 ;  /* 0x00000006ff067e24 */ /* 0x000fe2000f8e00ff */
[----:B------:R-:W-:Y:S01]  /*6e80*/  MOV R11, UR5 ;  /* 0x00000005000b7c02 */ /* 0x000fe20008000f00 */
[----:B------:R-:W-:Y:S02]  /*6e90*/  IMAD.U32 R10, RZ, RZ, UR4 ;  /* 0x00000004ff0a7e24 */ /* 0x000fe4000f8e00ff */
[----:B------:R-:W-:Y:S07]  /*6ea0*/  LEPC R20, `(.L_x_111) ;  /* 0x000000001014794e */ /* 0x000fee0000000000 */
[----:B---345:R-:W-:Y:S05]  /*6eb0*/  CALL.ABS.NOINC R14 ;  /* 0x000000000e007343 */ /* 0x038fea0003c00000 */
.L_x_111:
[----:B------:R-:W1:Y:S01]  /*6ec0*/  LDCU.64 UR8, c[0x4][0x80] ;  /* 0x01001000ff0877ac */ /* 0x000e620008000a00 */
[----:B------:R-:W2:Y:S01]  /*6ed0*/  LDC.64 R2, c[0x4][R2] ;  /* 0x0100000002027b82 */ /* 0x000ea20000000a00 */
[----:B------:R-:W-:Y:S02]  /*6ee0*/  HFMA2 R12, -RZ, RZ, 0, 5.9604644775390625e-08 ;  /* 0x00000001ff0c7431 */ /* 0x000fe400000001ff */
[----:B------:R-:W-:Y:S02]  /*6ef0*/  IMAD.MOV.U32 R8, RZ, RZ, 0x70 ;  /* 0x00000070ff087424 */ /* 0x000fe400078e00ff */
[----:B------:R-:W-:Y:S01]  /*6f00*/  IMAD.MOV.U32 R13, RZ, RZ, RZ ;  /* 0x000000ffff0d7224 */ /* 0x000fe200078e00ff */
[----:B------:R-:W3:Y:S01]  /*6f10*/  LDCU.64 UR6, c[0x4][0x88] ;  /* 0x01001100ff0677ac */ /* 0x000ee20008000a00 */
[----:B------:R-:W4:Y:S01]  /*6f20*/  LDCU.64 UR4, c[0x4][0x8] ;  /* 0x01000100ff0477ac */ /* 0x000f220008000a00 */
[----:B-1----:R-:W-:Y:S02]  /*6f30*/  MOV R4, UR8 ;  /* 0x0000000800047c02 */ /* 0x002fe40008000f00 */
[----:B------:R-:W-:Y:S02]  /*6f40*/  MOV R5, UR9 ;  /* 0x0000000900057c02 */ /* 0x000fe40008000f00 */
[----:B---3--:R-:W-:Y:S01]  /*6f50*/  MOV R7, UR7 ;  /* 0x0000000700077c02 */ /* 0x008fe20008000f00 */
[----:B------:R-:W-:Y:S01]  /*6f60*/  IMAD.U32 R6, RZ, RZ, UR6 ;  /* 0x00000006ff067e24 */ /* 0x000fe2000f8e00ff */
[----:B----4-:R-:W-:Y:S01]  /*6f70*/  MOV R11, UR5 ;  /* 0x00000005000b7c02 */ /* 0x010fe20008000f00 */
[----:B------:R-:W-:Y:S02]  /*6f80*/  IMAD.U32 R10, RZ, RZ, UR4 ;  /* 0x00000004ff0a7e24 */ /* 0x000fe4000f8e00ff */
[----:B------:R-:W-:Y:S07]  /*6f90*/  LEPC R20, `(.L_x_110) ;  /* 0x000000001014794e */ /* 0x000fee0000000000 */
[----:B--2---:R-:W-:Y:S05]  /*6fa0*/  CALL.ABS.NOINC R2 ;  /* 0x0000000002007343 */ /* 0x004fea0003c00000 */
.L_x_110:
[----:B------:R-:W-:Y:S02]  /*6fb0*/  R2UR UR6, R88 ;  /* 0x00000000580672ca */ /* 0x000fe400000e0000 */
[----:B------:R-:W-:Y:S02]  /*6fc0*/  R2UR UR5, R100 ;  /* 0x00000000640572ca */ /* 0x000fe400000e0000 */
[----:B------:R-:W-:Y:S02]  /*6fd0*/  R2UR UR4, R99 ;  /* 0x00000000630472ca */ /* 0x000fe400000e0000 */
[----:B------:R-:W-:Y:S02]  /*6fe0*/  ISETP.NE.U32.AND P4, PT, R78, RZ, PT ;  /* 0x000000ff4e00720c */ /* 0x000fe40003f85070 */
[----:B------:R-:W-:Y:S02]  /*6ff0*/  ISETP.NE.U32.AND P2, PT, RZ, UR60, PT ;  /* 0x0000003cff007c0c */ /* 0x000fe4000bf45070 */
[----:B------:R-:W-:Y:S02]  /*7000*/  ISETP.NE.AND.EX P4, PT, R79, RZ, PT, P4 ;  /* 0x000000ff4f00720c */ /* 0x000fe40003f85340 */
[----:B------:R-:W-:Y:S01]  /*7010*/  ISETP.NE.AND.EX P2, PT, RZ, UR61, PT, P2 ;  /* 0x0000003dff007c0c */ /* 0x000fe2000bf45320 */
[----:B------:R-:W-:Y:S02]  /*7020*/  UISETP.NE.AND UP2, UPT, UR6, URZ, UPT ;  /* 0x000000ff0600728c */ /* 0x000fe4000bf45270 */
[----:B------:R-:W-:Y:S04]  /*7030*/  UISETP.NE.U32.AND UP0, UPT, UR5, URZ, UPT ;  /* 0x000000ff0500728c */ /* 0x000fe8000bf05070 */
[----:B------:R-:W-:Y:S01]  /*7040*/  UISETP.NE.AND.EX UP1, UPT, UR4, URZ, UPT, UP0 ;  /* 0x000000ff0400728c */ /* 0x000fe2000bf25300 */
[----:B------:R-:W-:Y:S01]  /*7050*/  PLOP3.LUT P1, PT, PT, PT, UP2, 0x80, 0x8 ;  /* 0x000000000008781c */ /* 0x000fe20003f2f028 */
[----:B------:R-:W-:Y:S03]  /*7060*/  UPLOP3.LUT UP0, UPT, UPT, UPT, UPT, 0x40, 0x4 ;  /* 0x000000000004789c */ /* 0x000fe60003f0e870 */
[----:B------:R-:W-:Y:S06]  /*7070*/  @UP2 UPLOP3.LUT UP0, UPT, UPT, UPT, UP1, 0x80, 0x8 ;  /* 0x000000000008289c */ /* 0x000fec0003f0f010 */
[----:B------:R-:W-:Y:S01]  /*7080*/  PLOP3.LUT P0, PT, PT, PT, UP0, 0x80, 0x8 ;  /* 0x000000000008781c */ /* 0x000fe20003f0f008 */
[----:B------:R-:W-:Y:S01]  /*7090*/  @!UPT UIADD3 URZ, UPT, UPT, URZ, URZ, URZ ;  /* 0x000000fffffff290 */ /* 0x000fe2000fffe0ff */
[----:B------:R-:W-:Y:S11]  /*70a0*/  BRA.U !UP1, `(.L_x_112) ;  /* 0x0000000109407547 */ /* 0x000ff6000b800000 */
[----:B------:R-:W-:Y:S01]  /*70b0*/  UISETP.NE.U32.AND UP0, UPT, UR60, URZ, UPT ;  /* 0x000000ff3c00728c */ /* 0x000fe2000bf05070 */
[----:B------:R-:W-:Y:S01]  /*70c0*/  R2UR UR6, R100 ;  /* 0x00000000640672ca */ /* 0x000fe200000e0000 */
[----:B------:R-:W2:Y:S01]  /*70d0*/  LDCU.64 UR8, c[0x0][0x358] ;  /* 0x00006b00ff0877ac */ /* 0x000ea20008000a00 */
[----:B------:R-:W-:Y:S02]  /*70e0*/  HFMA2 R84, -RZ, RZ, 0, 5.9604644775390625e-08 ;  /* 0x00000001ff547431 */ /* 0x000fe400000001ff */
[----:B-1----:R-:W-:Y:S01]  /*70f0*/  IMAD.MOV.U32 R0, RZ, RZ, 0x1 ;  /* 0x00000001ff007424 */ /* 0x002fe200078e00ff */
[----:B------:R-:W-:Y:S06]  /*7100*/  UISETP.NE.AND.EX UP0, UPT, UR61, URZ, UPT, UP0 ;  /* 0x000000ff3d00728c */ /* 0x000fec000bf05300 */
[----:B------:R-:W-:Y:S05]  /*7110*/  PLOP3.LUT P3, PT, PT, PT, UP0, 0x80, 0x8 ;  /* 0x000000000008781c */ /* 0x000fea0003f6f008 */
[----:B------:R-:W1:Y:S01]  /*7120*/  @UP0 LDCU.64 UR4, c[0x0][0xc88] ;  /* 0x00019100ff0407ac */ /* 0x000e620008000a00 */
[----:B------:R-:W-:Y:S07]  /*7130*/  @UP0 UIMAD UR6, UR36, UR6, URZ ;  /* 0x00000006240602a4 */ /* 0x000fee000f8e02ff */
[----:B------:R-:W-:Y:S01]  /*7140*/  @!P3 PRMT R84, R0, 0x7610, R84 ;  /* 0x000076100054b816 */ /* 0x000fe20000000054 */
[----:B-1----:R-:W-:Y:S06]  /*7150*/  @UP0 UIMAD.WIDE UR4, UR6, 0x4, UR4 ;  /* 0x00000004060408a5 */ /* 0x002fec000f8e0204 */
[----:B------:R-:W-:Y:S02]  /*7160*/  IMAD.U32 R2, RZ, RZ, UR4 ;  /* 0x00000004ff027e24 */ /* 0x000fe4000f8e00ff */
[----:B------:R-:W-:Y:S03]  /*7170*/  IMAD.U32 R3, RZ, RZ, UR5 ;  /* 0x00000005ff037e24 */ /* 0x000fe6000f8e00ff */
[----:B------:R-:W1:Y:S02]  /*7180*/  @!UP0 LDCU UR4, c[0x0][0xc80] ;  /* 0x00019000ff0487ac */ /* 0x000e640008000800 */
[----:B--2--5:R2:W5:Y:S02]  /*7190*/  @P3 LDG.E R41, desc[UR8][R2.64] ;  /* 0x0000000802293981 */ /* 0x024564000c1e1900 */
[----:B-12---:R-:W-:Y:S02]  /*71a0*/  @!P3 MOV R41, UR4 ;  /* 0x000000040029bc02 */ /* 0x006fe40008000f00 */
.L_x_112:
[----:B------:R-:W-:Y:S05]  /*71b0*/  @!P4 BRA `(.L_x_113) ;  /* 0x000000000024c947 */ /* 0x000fea0003800000 */
[----:B------:R-:W-:Y:S01]  /*71c0*/  ISETP.NE.U32.AND P3, PT, R76, RZ, PT ;  /* 0x000000ff4c00720c */ /* 0x000fe20003f65070 */
[----:B------:R-:W2:Y:S03]  /*71d0*/  LDCU.64 UR4, c[0x0][0x358] ;  /* 0x00006b00ff0477ac */ /* 0x000ea60008000a00 */
[----:B------:R-:W-:Y:S11]  /*71e0*/  ISETP.NE.AND.EX P3, PT, R77, RZ, PT, P3 ;  /* 0x000000ff4d00720c */ /* 0x000ff60003f65330 */
[----:B------:R-:W-:Y:S02]  /*71f0*/  @!UPT UIADD3 URZ, UPT, UPT, URZ, URZ, URZ ;  /* 0x000000fffffff290 */ /* 0x000fe4000fffe0ff */
[----:B------:R-:W3:Y:S01]  /*7200*/  @P3 LDC.64 R2, c[0x0][0xca8] ;  /* 0x00032a00ff023b82 */ /* 0x000ee20000000a00 */
[----:B-1----:R-:W-:Y:S04]  /*7210*/  @P3 IMAD R0, R78, UR36, RZ ;  /* 0x000000244e003c24 */ /* 0x002fe8000f8e02ff */
[----:B---3--:R-:W-:Y:S05]  /*7220*/  @P3 IMAD.WIDE R2, R0, 0x4, R2 ;  /* 0x0000000400023825 */ /* 0x008fea00078e0202 */
[----:B--2--5:R2:W5:Y:S02]  /*7230*/  @P3 LDG.E R38, desc[UR4][R2.64] ;  /* 0x0000000402263981 */ /* 0x024564000c1e1900 */
[----:B--2---:R-:W3:Y:S02]  /*7240*/  @!P3 LDC R38, c[0x0][0xca0] ;  /* 0x00032800ff26bb82 */ /* 0x004ee40000000800 */
.L_x_113:
[----:B-----5:R-:W-:Y:S01]  /*7250*/  FSETP.NEU.AND P3, PT, R41, RZ, PT ;  /* 0x000000ff2900720b */ /* 0x020fe20003f6d000 */
[----:B------:R-:W-:Y:S01]  /*7260*/  ULOP3.LUT UR4, UR54, 0x1, URZ, 0x3c, !UPT ;  /* 0x0000000136047892 */ /* 0x000fe2000f8e3cff */
[----:B------:R-:W-:Y:S01]  /*7270*/  SEL R4, RZ, 0xffffffff, P2 ;  /* 0xffffffffff047807 */ /* 0x000fe20001000000 */
[----:B------:R-:W-:Y:S01]  /*7280*/  IMAD.U32 R108, RZ, RZ, UR46 ;  /* 0x0000002eff6c7e24 */ /* 0x000fe2000f8e00ff */
[----:B------:R-:W-:Y:S01]  /*7290*/  @P1 LOP3.LUT P2, RZ, R84, 0xff, RZ, 0xc0, !PT ;  /* 0x000000ff54ff1812 */ /* 0x000fe2000784c0ff */
[----:B------:R-:W-:Y:S01]  /*72a0*/  IMAD.SHL.U32 R81, R93, 0x10, RZ ;  /* 0x000000105d517824 */ /* 0x000fe200078e00ff */
[----:B------:R-:W-:Y:S01]  /*72b0*/  @P1 SEL R3, RZ, 0xffffffff, P3 ;  /* 0xffffffffff031807 */ /* 0x000fe20001800000 */
[----:B------:R-:W-:Y:S01]  /*72c0*/  IMAD.U32 R109, RZ, RZ, UR4 ;  /* 0x00000004ff6d7e24 */ /* 0x000fe2000f8e00ff */
[----:B------:R-:W-:Y:S01]  /*72d0*/  LEA R89, R36, UR47, 0x3 ;  /* 0x0000002f24597c11 */ /* 0x000fe2000f8e18ff */
[----:B------:R-:W-:Y:S01]  /*72e0*/  IMAD.SHL.U32 R108, R108, 0x2000, RZ ;  /* 0x000020006c6c7824 */ /* 0x000fe200078e00ff */
[----:B------:R-:W-:Y:S01]  /*72f0*/  @P0 SEL R3, R4, R3, !P2 ;  /* 0x0000000304030207 */ /* 0x000fe20005000000 */
[----:B------:R-:W-:Y:S01]  /*7300*/  IMAD.SHL.U32 R80, R92, 0x10, RZ ;  /* 0x000000105c507824 */ /* 0x000fe200078e00ff */
[----:B------:R-:W-:Y:S01]  /*7310*/  SHF.L.U32 R2, R95, 0x1f, RZ ;  /* 0x0000001f5f027819 */ /* 0x000fe200000006ff */
[----:B------:R-:W-:Y:S01]  /*7320*/  IMAD.IADD R82, R97, 0x1, R108 ;  /* 0x0000000161527824 */ /* 0x000fe200078e026c */
[----:B------:R-:W-:Y:S01]  /*7330*/  @P1 LOP3.LUT R3, R3, 0x1, RZ, 0xc0, !PT ;  /* 0x0000000103031812 */ /* 0x000fe200078ec0ff */
[----:B------:R-:W-:Y:S01]  /*7340*/  BSSY B1, `(.L_x_114) ;  /* 0x0000039000017945 */ /* 0x000fe20003800000 */
[----:B------:R-:W-:Y:S01]  /*7350*/  PLOP3.LUT P2, PT, PT, PT, UP1, 0x80, 0x8 ;  /* 0x000000000008781c */ /* 0x000fe20003f4f018 */
[----:B------:R-:W-:Y:S01]  /*7360*/  IMAD.IADD R83, R82, 0x1, R81 ;  /* 0x0000000152537824 */ /* 0x000fe200078e0251 */
[----:B------:R-:W-:Y:S01]  /*7370*/  ISETP.NE.U32.OR P5, PT, R3, 0x1, !P1 ;  /* 0x000000010300780c */ /* 0x000fe20004fa5470 */
[----:B------:R-:W-:Y:S01]  /*7380*/  IMAD.U32 R3, RZ, RZ, UR46 ;  /* 0x0000002eff037e24 */ /* 0x000fe2000f8e00ff */
[----:B------:R-:W-:Y:S01]  /*7390*/  LOP3.LUT P4, R90, R84, 0xff, RZ, 0xc0, !PT ;  /* 0x000000ff545a7812 */ /* 0x000fe2000788c0ff */
[----:B------:R-:W-:Y:S01]  /*73a0*/  IMAD.MOV.U32 R103, RZ, RZ, 0x1 ;  /* 0x00000001ff677424 */ /* 0x000fe200078e00ff */
[----:B------:R-:W-:Y:S01]  /*73b0*/  P2R R102, PR, RZ, 0x20 ;  /* 0x00000020ff667803 */ /* 0x000fe20000000000 */
[----:B------:R-:W-:Y:S01]  /*73c0*/  IMAD R39, R36, 0x40, R37 ;  /* 0x0000004024277824 */ /* 0x000fe200078e0225 */
[----:B-1----:R-:W-:Y:S01]  /*73d0*/  LEA R0, R3, UR47, 0x3 ;  /* 0x0000002f03007c11 */ /* 0x002fe2000f8e18ff */
[----:B------:R-:W-:Y:S01]  /*73e0*/  IMAD.U32 R110, RZ, RZ, UR46 ;  /* 0x0000002eff6e7e24 */ /* 0x000fe2000f8e00ff */
[----:B------:R-:W-:Y:S02]  /*73f0*/  SEL R3, RZ, 0xffffffff, P3 ;  /* 0xffffffffff037807 */ /* 0x000fe40001800000 */
[----:B------:R-:W-:Y:S02]  /*7400*/  CS2R R74, SRZ ;  /* 0x00000000004a7805 */ /* 0x000fe4000001ff00 */
[----:B------:R-:W-:Y:S02]  /*7410*/  CS2R R72, SRZ ;  /* 0x0000000000487805 */ /* 0x000fe4000001ff00 */
[----:B------:R-:W-:Y:S02]  /*7420*/  CS2R R66, SRZ ;  /* 0x0000000000427805 */ /* 0x000fe4000001ff00 */
[----:B------:R-:W-:Y:S02]  /*7430*/  @P2 SEL R3, R4, R3, !P4 ;  /* 0x0000000304032207 */ /* 0x000fe40006000000 */
[----:B------:R-:W-:Y:S02]  /*7440*/  CS2R R64, SRZ ;  /* 0x0000000000407805 */ /* 0x000fe4000001ff00 */
[----:B------:R-:W-:Y:S02]  /*7450*/  @P5 SHF.L.U32 R5, R109, 0x1f, RZ ;  /* 0x0000001f6d055819 */ /* 0x000fe400000006ff */
[----:B------:R-:W-:Y:S02]  /*7460*/  CS2R R58, SRZ ;  /* 0x00000000003a7805 */ /* 0x000fe4000001ff00 */
[----:B------:R-:W-:Y:S02]  /*7470*/  LOP3.LUT R3, R3, 0x1, RZ, 0xc0, !PT ;  /* 0x0000000103037812 */ /* 0x000fe400078ec0ff */
[----:B------:R-:W-:Y:S01]  /*7480*/  CS2R R56, SRZ ;  /* 0x0000000000387805 */ /* 0x000fe2000001ff00 */
[----:B------:R-:W1:Y:S01]  /*7490*/  @P5 SYNCS.PHASECHK.TRANS64.TRYWAIT P1, [R0+URZ+0x90], R5 ;  /* 0x00009005000055a7 */ /* 0x000e6200080211ff */
[----:B------:R-:W-:Y:S02]  /*74a0*/  CS2R R50, SRZ ;  /* 0x0000000000327805 */ /* 0x000fe4000001ff00 */
[----:B------:R-:W-:Y:S02]  /*74b0*/  ISETP.NE.U32.AND P2, PT, R3, 0x1, PT ;  /* 0x000000010300780c */ /* 0x000fe40003f45070 */
[----:B------:R-:W-:Y:S01]  /*74c0*/  CS2R R48, SRZ ;  /* 0x0000000000307805 */ /* 0x000fe2000001ff00 */
[----:B------:R-:W-:Y:S01]  /*74d0*/  IMAD.IADD R47, R82, 0x1, R80 ;  /* 0x00000001522f7824 */ /* 0x000fe200078e0250 */
[----:B------:R-:W-:Y:S01]  /*74e0*/  P2R R111, PR, RZ, 0x4 ;  /* 0x00000004ff6f7803 */ /* 0x000fe20000000000 */
[----:B------:R-:W-:Y:S01]  /*74f0*/  IMAD.IADD R46, R96, 0x1, R83 ;  /* 0x00000001602e7824 */ /* 0x000fe200078e0253 */
[----:B------:R2:W4:Y:S01]  /*7500*/  SYNCS.PHASECHK.TRANS64.TRYWAIT P0, [R89+URZ+0xf0], R2 ;  /* 0x0000f002590075a7 */ /* 0x00052200080011ff */
[----:B-1----:R-:W-:Y:S01]  /*7510*/  @P5 SEL R103, RZ, 0x1, !P1 ;  /* 0x00000001ff675807 */ /* 0x002fe20004800000 */
[----:B--2---:R-:W-:Y:S06]  /*7520*/  @!P5 BRA `(.L_x_115) ;  /* 0x000000000068d947 */ /* 0x004fec0003800000 */
[----:B------:R-:W-:Y:S01]  /*7530*/  ISETP.NE.AND P1, PT, R103, RZ, PT ;  /* 0x000000ff6700720c */ /* 0x000fe20003f25270 */
[----:B------:R-:W-:Y:S01]  /*7540*/  BSSY B0, `(.L_x_116) ;  /* 0x000000d000007945 */ /* 0x000fe20003800000 */
[----:B------:R-:W-:Y:S02]  /*7550*/  CS2R R50, SRZ ;  /* 0x0000000000327805 */ /* 0x000fe4000001ff00 */
[----:B------:R-:W-:Y:S02]  /*7560*/  CS2R R48, SRZ ;  /* 0x0000000000307805 */ /* 0x000fe4000001ff00 */
[----:B------:R-:W-:Y:S02]  /*7570*/  CS2R R58, SRZ ;  /* 0x00000000003a7805 */ /* 0x000fe4000001ff00 */
[----:B------:R-:W-:Y:S02]  /*7580*/  CS2R R56, SRZ ;  /* 0x0000000000387805 */ /* 0x000fe4000001ff00 */
[----:B------:R-:W-:Y:S02]  /*7590*/  CS2R R66, SRZ ;  /* 0x0000000000427805 */ /* 0x000fe4000001ff00 */
[----:B------:R-:W-:Y:S02]  /*75a0*/  CS2R R64, SRZ ;  /* 0x0000000000407805 */ /* 0x000fe4000001ff00 */
[----:B------:R-:W-:Y:S02]  /*75b0*/  CS2R R74, SRZ ;  /* 0x00000000004a7805 */ /* 0x000fe4000001ff00 */
[----:B------:R-:W-:Y:S01]  /*75c0*/  CS2R R72, SRZ ;  /* 0x0000000000487805 */ /* 0x000fe2000001ff00 */
[----:B------:R-:W-:Y:S06]  /*75d0*/  @P1 BRA `(.L_x_117) ;  /* 0x00000000000c1947 */ /* 0x000fec0003800000 */
[----:B------:R-:W-:Y:S04]  /*75e0*/  SHF.L.U32 R3, R109, 0x1f, RZ ;  /* 0x0000001f6d037819 */ /* 0x000fe800000006ff */
[----:B------:R-:W1:Y:S02]  /*75f0*/  SYNCS.PHASECHK.TRANS64.TRYWAIT P1, [R0+URZ+0x90], R3 ;  /* 0x00009003000075a7 */ /* 0x000e6400080211ff */
[----:B-1----:R-:W-:Y:S05]  /*7600*/  @!P1 BRA `(.L_x_118) ;  /* 0x0000002800009947 */ /* 0x002fea0003800000 */
.L_x_117:
[----:B------:R-:W-:Y:S05]  /*7610*/  BSYNC B0 ;  /* 0x0000000000007941 */ /* 0x000fea0003800000 */
.L_x_116:
[----:B------:R-:W-:Y:S01]  /*7620*/  ISETP.NE.AND P1, PT, R111, RZ, PT ;  /* 0x000000ff6f00720c */ /* 0x000fe20003f25270 */
[----:B------:R-:W-:Y:S04]  /*7630*/  UIADD3 UR4, UPT, UPT, UR46, 0x1, URZ ;  /* 0x000000012e047890 */ /* 0x000fe8000fffe0ff */
[----:B------:R-:W-:Y:S04]  /*7640*/  UISETP.NE.AND UP0, UPT, UR4, 0x3, UPT ;  /* 0x000000030400788c */ /* 0x000fe8000bf05270 */
[----:B------:R-:W-:Y:S02]  /*7650*/  USEL UR5, URZ, 0x1, UP0 ;  /* 0x00000001ff057887 */ /* 0x000fe40008000000 */
[----:B------:R-:W-:Y:S02]  /*7660*/  USEL UR4, UR4, URZ, UP0 ;  /* 0x000000ff04047287 */ /* 0x000fe40008000000 */
[----:B------:R2:W1:Y:S02]  /*7670*/  @P1 LDS.128 R48, [R82] ;  /* 0x0000000052301984 */ /* 0x0004640000000c00 */
[----:B------:R-:W-:Y:S02]  /*7680*/  LOP3.LUT R109, R109, UR5, RZ, 0x3c, !PT ;  /* 0x000000056d6d7c12 */ /* 0x000fe4000f8e3cff */
[----:B------:R2:W1:Y:S01]  /*7690*/  @P1 LDS.128 R56, [R83+0x10] ;  /* 0x0000100053381984 */ /* 0x0004620000000c00 */
[----:B------:R-:W-:Y:S03]  /*76a0*/  IMAD.U32 R110, RZ, RZ, UR4 ;  /* 0x00000004ff6e7e24 */ /* 0x000fe6000f8e00ff */
[----:B------:R2:W1:Y:S04]  /*76b0*/  @P1 LDS.128 R64, [R47+0x20] ;  /* 0x000020002f401984 */ /* 0x0004680000000c00 */
[----:B------:R2:W1:Y:S02]  /*76c0*/  @P1 LDS.128 R72, [R46+0x10] ;  /* 0x000010002e481984 */ /* 0x0004640000000c00 */
.L_x_115:
[----:B------:R-:W-:Y:S05]  /*76d0*/  BSYNC B1 ;  /* 0x0000000000017941 */ /* 0x000fea0003800000 */
.L_x_114:
[----:B-1----:R-:W-:Y:S04]  /*76e0*/  SHF.R.U32.HI R0, RZ, 0x15, R39 ;  /* 0x00000015ff007819 */ /* 0x002fe80000011627 */
[----:B------:R-:W-:Y:S01]  /*76f0*/  LOP3.LUT P1, RZ, R0, 0x3, R85, 0x48, !PT ;  /* 0x0000000300ff7812 */ /* 0x000fe20007824855 */
[----:B------:R-:W-:Y:S01]  /*7700*/  @!UPT UIADD3 URZ, UPT, UPT, URZ, URZ, URZ ;  /* 0x000000fffffff290 */ /* 0x000fe2000fffe0ff */
[----:B----4-:R-:W-:Y:S11]  /*7710*/  @P0 BRA `(.L_x_119) ;  /* 0x0000000000080947 */ /* 0x010ff60003800000 */
[----:B------:R-:W1:Y:S02]  /*7720*/  SYNCS.PHASECHK.TRANS64.TRYWAIT P0, [R89+URZ+0xf0], R2 ;  /* 0x0000f002590075a7 */ /* 0x000e6400080011ff */
[----:B-1----:R-:W-:Y:S05]  /*7730*/  @!P0 BRA `(.L_x_120) ;  /* 0x0000002400c88947 */ /* 0x002fea0003800000 */
.L_x_119:
[----:B------:R-:W-:Y:S05]  /*7740*/  @!P1 BRA `(.L_x_121) ;  /* 0x0000000000409947 */ /* 0x000fea0003800000 */
[----:B------:R-:W4:Y:S01]  /*7750*/  LDCU.64 UR8, c[0x4][0x70] ;  /* 0x01000e00ff0877ac */ /* 0x000f220008000a00 */
[----:B------:R-:W-:Y:S01]  /*7760*/  MOV R3, 0x0 ;  /* 0x0000000000037802 */ /* 0x000fe20000000f00 */
[----:B------:R-:W-:Y:S02]  /*7770*/  HFMA2 R12, -RZ, RZ, 0, 5.9604644775390625e-08 ;  /* 0x00000001ff0c7431 */ /* 0x000fe400000001ff */
[----:B------:R-:W-:Y:S02]  /*7780*/  IMAD.MOV.U32 R8, RZ, RZ, 0x192 ;  /* 0x00000192ff087424 */ /* 0x000fe400078e00ff */
[----:B------:R-:W-:Y:S01]  /*7790*/  IMAD.MOV.U32 R13, RZ, RZ, RZ ;  /* 0x000000ffff0d7224 */ /* 0x000fe200078e00ff */
[----:B------:R-:W5:Y:S01]  /*77a0*/  LDCU.64 UR6, c[0x4][0x78] ;  /* 0x01000f00ff0677ac */ /* 0x000f620008000a00 */
[----:B-1----:R-:W1:Y:S01]  /*77b0*/  LDC.64 R2, c[0x4][R3] ;  /* 0x0100000003027b82 */ /* 0x002e620000000a00 */
[----:B------:R-:W2:Y:S01]  /*77c0*/  LDCU.64 UR4, c[0x4][0x10] ;  /* 0x01000200ff0477ac */ /* 0x000ea20008000a00 */
[----:B----4-:R-:W-:Y:S01]  /*77d0*/  MOV R5, UR9 ;  /* 0x0000000900057c02 */ /* 0x010fe20008000f00 */
[----:B------:R-:W-:Y:S01]  /*77e0*/  IMAD.U32 R4, RZ, RZ, UR8 ;  /* 0x00000008ff047e24 */ /* 0x000fe2000f8e00ff */
[----:B-----5:R-:W-:Y:S01]  /*77f0*/  MOV R7, UR7 ;  /* 0x0000000700077c02 */ /* 0x020fe20008000f00 */
[----:B------:R-:W-:Y:S01]  /*7800*/  IMAD.U32 R6, RZ, RZ, UR6 ;  /* 0x00000006ff067e24 */ /* 0x000fe2000f8e00ff */
[----:B--2---:R-:W-:Y:S01]  /*7810*/  MOV R11, UR5 ;  /* 0x00000005000b7c02 */ /* 0x004fe20008000f00 */
[----:B------:R-:W-:Y:S02]  /*7820*/  IMAD.U32 R10, RZ, RZ, UR4 ;  /* 0x00000004ff0a7e24 */ /* 0x000fe4000f8e00ff */
[----:B------:R-:W-:Y:S07]  /*7830*/  LEPC R20, `(.L_x_121) ;  /* 0x000000001014794e */ /* 0x000fee0000000000 */
[----:B-1-3--:R-:W-:Y:S05]  /*7840*/  CALL.ABS.NOINC R2 ;  /* 0x0000000002007343 */ /* 0x00afea0003c00000 */
.L_x_121:
[C---:B------:R-:W-:Y:S01]  /*7850*/  SHF.L.U32 R40, R48.reuse, 0x10, RZ ;  /* 0x0000001030287819 */ /* 0x040fe200000006ff */
[----:B------:R-:W-:Y:S05]  /*7860*/  WARPSYNC.ALL ;  /* 0x0000000000007948 */ /* 0x000fea0003800000 */
[----:B------:R-:W-:Y:S01]  /*7870*/  R2UR UR4, R39 ;  /* 0x00000000270472ca */ /* 0x000fe200000e0000 */
[----:B------:R-:W-:Y:S01]  /*7880*/  BSSY.RECONVERGENT B0, `(.L_x_122) ;  /* 0x0000087000007945 */ /* 0x000fe20003800200 */
[----:B------:R-:W-:Y:S02]  /*7890*/  LOP3.LUT R43, R48, 0xffff0000, RZ, 0xc0, !PT ;  /* 0xffff0000302b7812 */ /* 0x000fe400078ec0ff */
[----:B------:R-:W-:Y:S02]  /*78a0*/  SHF.L.U32 R42, R49, 0x10, RZ ;  /* 0x00000010312a7819 */ /* 0x000fe400000006ff */
[----:B------:R-:W-:Y:S02]  /*78b0*/  SHF.L.U32 R45, R51, 0x10, RZ ;  /* 0x00000010332d7819 */ /* 0x000fe400000006ff */
[----:B------:R-:W-:Y:S02]  /*78c0*/  LOP3.LUT R44, R75, 0xffff0000, RZ, 0xc0, !PT ;  /* 0xffff00004b2c7812 */ /* 0x000fe400078ec0ff */
[----:B------:R-:W-:Y:S03]  /*78d0*/  ISETP.NE.AND P0, PT, R98, RZ, PT ;  /* 0x000000ff6200720c */ /* 0x000fe60003f05270 */
[----:B------:R-:W3:Y:S02]  /*78e0*/  LDTM.x32 R4, tmem[UR4] ;  /* 0x00000004000479ee */ /* 0x000ee400082c0000 */
[C---:B---3--:R-:W-:Y:S01]  /*78f0*/  FMUL R0, R38.reuse, R4 ;  /* 0x0000000426007220 */ /* 0x048fe20000400000 */
[C---:B-1----:R-:W-:Y:S01]  /*7900*/  FMUL R2, R38.reuse, R5 ;  /* 0x0000000526027220 */ /* 0x042fe20000400000 */
[C---:B------:R-:W-:Y:S01]  /*7910*/  FMUL R3, R38.reuse, R6 ;  /* 0x0000000626037220 */ /* 0x040fe20000400000 */
[----:B------:R-:W-:Y:S01]  /*7920*/  FMUL R7, R38, R7 ;  /* 0x0000000726077220 */ /* 0x000fe20000400000 */
[----:B------:R-:W-:Y:S01]  /*7930*/  FFMA R0, R41, R40, R0 ;  /* 0x0000002829007223 */ /* 0x000fe20000000000 */
[----:B------:R-:W-:Y:S01]  /*7940*/  LOP3.LUT R40, R49, 0xffff0000, RZ, 0xc0, !PT ;  /* 0xffff000031287812 */ /* 0x000fe200078ec0ff */
[C---:B------:R-:W-:Y:S01]  /*7950*/  FFMA R2, R41.reuse, R43, R2 ;  /* 0x0000002b29027223 */ /* 0x040fe20000000002 */
[C---:B------:R-:W-:Y:S01]  /*7960*/  SHF.L.U32 R43, R50.reuse, 0x10, RZ ;  /* 0x00000010322b7819 */ /* 0x040fe200000006ff */
[C---:B------:R-:W-:Y:S01]  /*7970*/  FFMA R3, R41.reuse, R42, R3 ;  /* 0x0000002a29037223 */ /* 0x040fe20000000003 */
[----:B------:R-:W-:Y:S01]  /*7980*/  LOP3.LUT R42, R50, 0xffff0000, RZ, 0xc0, !PT ;  /* 0xffff0000322a7812 */ /* 0x000fe200078ec0ff */
[----:B------:R-:W-:Y:S01]  /*7990*/  FMUL R4, R38, R8 ;  /* 0x0000000826047220 */ /* 0x000fe20000400000 */
[----:B------:R-:W-:Y:S01]  /*79a0*/  F2FP.BF16.F32.PACK_AB R52, R2, R0 ;  /* 0x000000000234723e */ /* 0x000fe200000010ff */
[----:B------:R-:W-:Y:S01]  /*79b0*/  FFMA R7, R41, R40, R7 ;  /* 0x0000002829077223 */ /* 0x000fe20000000007 */
[----:B------:R-:W-:Y:S01]  /*79c0*/  LOP3.LUT R40, R51, 0xffff0000, RZ, 0xc0, !PT ;  /* 0xffff000033287812 */ /* 0x000fe200078ec0ff */
[C---:B------:R-:W-:Y:S01]  /*79d0*/  FMUL R5, R38.reuse, R9 ;  /* 0x0000000926057220 */ /* 0x040fe20000400000 */
[C---:B------:R-:W-:Y:S01]  /*79e0*/  FMUL R6, R38.reuse, R10 ;  /* 0x0000000a26067220 */ /* 0x040fe20000400000 */
[----:B------:R-:W-:Y:S01]  /*79f0*/  FMUL R11, R38, R11 ;  /* 0x0000000b260b7220 */ /* 0x000fe20000400000 */
[----:B------:R-:W-:Y:S01]  /*7a00*/  F2FP.BF16.F32.PACK_AB R53, R7, R3 ;  /* 0x000000030735723e */ /* 0x000fe200000010ff */
[C---:B------:R-:W-:Y:S01]  /*7a10*/  FFMA R4, R41.reuse, R43, R4 ;  /* 0x0000002b29047223 */ /* 0x040fe20000000004 */
[C---:B------:R-:W-:Y:S01]  /*7a20*/  SHF.L.U32 R43, R56.reuse, 0x10, RZ ;  /* 0x00000010382b7819 */ /* 0x040fe200000006ff */
[----:B------:R-:W-:Y:S01]  /*7a30*/  FFMA R5, R41, R42, R5 ;  /* 0x0000002a29057223 */ /* 0x000fe20000000005 */
[----:B------:R-:W-:Y:S01]  /*7a40*/  LOP3.LUT R42, R57, 0xffff0000, RZ, 0xc0, !PT ;  /* 0xffff0000392a7812 */ /* 0x000fe200078ec0ff */
[----:B------:R-:W-:Y:S01]  /*7a50*/  FFMA R6, R41, R45, R6 ;  /* 0x0000002d29067223 */ /* 0x000fe20000000006 */
[----:B------:R-:W-:Y:S01]  /*7a60*/  SHF.L.U32 R45, R57, 0x10, RZ ;  /* 0x00000010392d7819 */ /* 0x000fe200000006ff */
[----:B------:R-:W-:Y:S01]  /*7a70*/  FFMA R11, R41, R40, R11 ;  /* 0x00000028290b7223 */ /* 0x000fe2000000000b */
[----:B------:R-:W-:Y:S01]  /*7a80*/  LOP3.LUT R40, R56, 0xffff0000, RZ, 0xc0, !PT ;  /* 0xffff000038287812 */ /* 0x000fe200078ec0ff */
[C---:B------:R-:W-:Y:S01]  /*7a90*/  FMUL R8, R38.reuse, R12 ;  /* 0x0000000c26087220 */ /* 0x040fe20000400000 */
[----:B------:R-:W-:Y:S01]  /*7aa0*/  F2FP.BF16.F32.PACK_AB R54, R5, R4 ;  /* 0x000000040536723e */ /* 0x000fe200000010ff */
[C---:B------:R-:W-:Y:S01]  /*7ab0*/  FMUL R9, R38.reuse, R13 ;  /* 0x0000000d26097220 */ /* 0x040fe20000400000 */
[----:B------:R-:W-:Y:S01]  /*7ac0*/  F2FP.BF16.F32.PACK_AB R55, R11, R6 ;  /* 0x000000060b37723e */ /* 0x000fe200000010ff */
[C---:B------:R-:W-:Y:S01]  /*7ad0*/  FMUL R10, R38.reuse, R14 ;  /* 0x0000000e260a7220 */ /* 0x040fe20000400000 */
[----:B------:R-:W-:Y:S01]  /*7ae0*/  FMUL R15, R38, R15 ;  /* 0x0000000f260f7220 */ /* 0x000fe20000400000 */
[----:B------:R-:W-:Y:S01]  /*7af0*/  FFMA R8, R41, R43, R8 ;  /* 0x0000002b29087223 */ /* 0x000fe20000000008 */
[----:B------:R-:W-:Y:S01]  /*7b00*/  SHF.L.U32 R43, R59, 0x10, RZ ;  /* 0x000000103b2b7819 */ /* 0x000fe200000006ff */
[C---:B------:R-:W-:Y:S01]  /*7b10*/  FFMA R9, R41.reuse, R40, R9 ;  /* 0x0000002829097223 */ /* 0x040fe20000000009 */
[C---:B------:R-:W-:Y:S01]  /*7b20*/  SHF.L.U32 R40, R58.reuse, 0x10, RZ ;  /* 0x000000103a287819 */ /* 0x040fe200000006ff */
        /* <DEDUP_REMOVED lines=8> */
[----:B------:R-:W-:Y:S01]  /*7bb0*/  FMUL R14, R38, R18 ;  /* 0x00000012260e7220 */ /* 0x000fe20000400000 */
[----:B------:R-:W-:Y:S01]  /*7bc0*/  FFMA R12, R41, R40, R12 ;  /* 0x00000028290c7223 */ /* 0x000fe2000000000c */
[----:B------:R-:W-:Y:S01]  /*7bd0*/  LOP3.LUT R40, R59, 0xffff0000, RZ, 0xc0, !PT ;  /* 0xffff00003b287812 */ /* 0x000fe200078ec0ff */
[C---:B------:R-:W-:Y:S01]  /*7be0*/  FFMA R13, R41.reuse, R42, R13 ;  /* 0x0000002a290d7223 */ /* 0x040fe2000000000d */
[----:B------:R-:W-:Y:S01]  /*7bf0*/  LOP3.LUT R42, R64, 0xffff0000, RZ, 0xc0, !PT ;  /* 0xffff0000402a7812 */ /* 0x000fe200078ec0ff */
[----:B------:R-:W-:Y:S01]  /*7c00*/  FMUL R19, R38, R19 ;  /* 0x0000001326137220 */ /* 0x000fe20000400000 */
[----:B------:R-:W-:Y:S01]  /*7c10*/  FFMA R14, R41, R43, R14 ;  /* 0x0000002b290e7223 */ /* 0x000fe2000000000e */
[----:B------:R-:W-:Y:S01]  /*7c20*/  SHF.L.U32 R43, R64, 0x10, RZ ;  /* 0x00000010402b7819 */ /* 0x000fe200000006ff */
[----:B------:R1:W-:Y:S01]  /*7c30*/  STS.128 [R82], R52 ;  /* 0x0000003452007388 */ /* 0x0003e20000000c00 */
[----:B------:R-:W-:Y:S01]  /*7c40*/  F2FP.BF16.F32.PACK_AB R62, R13, R12 ;  /* 0x0000000c0d3e723e */ /* 0x000fe200000010ff */
[C---:B------:R-:W-:Y:S01]  /*7c50*/  FMUL R16, R38.reuse, R20 ;  /* 0x0000001426107220 */ /* 0x040fe20000400000 */
        /* <DEDUP_REMOVED lines=8> */
[C---:B------:R-:W-:Y:S01]  /*7ce0*/  FFMA R17, R41.reuse, R42, R17 ;  /* 0x0000002a29117223 */ /* 0x040fe20000000011 */
[----:B------:R-:W-:Y:S01]  /*7cf0*/  FFMA R18, R41, R45, R18 ;  /* 0x0000002d29127223 */ /* 0x000fe20000000012 */
[----:B------:R1:W-:Y:S01]  /*7d00*/  STS.128 [R83+0x10], R60 ;  /* 0x0000103c53007388 */ /* 0x0003e20000000c00 */
[----:B------:R-:W-:Y:S01]  /*7d10*/  SHF.L.U32 R45, R67, 0x10, RZ ;  /* 0x00000010432d7819 */ /* 0x000fe200000006ff */
[----:B------:R-:W-:Y:S01]  /*7d20*/  FFMA R23, R41, R40, R23 ;  /* 0x0000002829177223 */ /* 0x000fe20000000017 */
[----:B------:R-:W-:Y:S01]  /*7d30*/  LOP3.LUT R40, R66, 0xffff0000, RZ, 0xc0, !PT ;  /* 0xffff000042287812 */ /* 0x000fe200078ec0ff */
[C---:B------:R-:W-:Y:S01]  /*7d40*/  FMUL R20, R38.reuse, R24 ;  /* 0x0000001826147220 */ /* 0x040fe20000400000 */
[----:B------:R-:W-:Y:S01]  /*7d50*/  LOP3.LUT R42, R67, 0xffff0000, RZ, 0xc0, !PT ;  /* 0xffff0000432a7812 */ /* 0x000fe200078ec0ff */
[C---:B------:R-:W-:Y:S01]  /*7d60*/  FMUL R21, R38.reuse, R25 ;  /* 0x0000001926157220 */ /* 0x040fe20000400000 */
[----:B------:R-:W-:Y:S01]  /*7d70*/  F2FP.BF16.F32.PACK_AB R68, R17, R16 ;  /* 0x000000101144723e */ /* 0x000fe200000010ff */
[C---:B------:R-:W-:Y:S01]  /*7d80*/  FMUL R22, R38.reuse, R26 ;  /* 0x0000001a26167220 */ /* 0x040fe20000400000 */
[----:B------:R-:W-:Y:S01]  /*7d90*/  FMUL R27, R38, R27 ;  /* 0x0000001b261b7220 */ /* 0x000fe20000400000 */
[C---:B------:R-:W-:Y:S01]  /*7da0*/  FFMA R20, R41.reuse, R43, R20 ;  /* 0x0000002b29147223 */ /* 0x040fe20000000014 */
[C---:B------:R-:W-:Y:S01]  /*7db0*/  FFMA R21, R41.reuse, R40, R21 ;  /* 0x0000002829157223 */ /* 0x040fe20000000015 */
[C---:B------:R-:W-:Y:S01]  /*7dc0*/  FFMA R22, R41.reuse, R45, R22 ;  /* 0x0000002d29167223 */ /* 0x040fe20000000016 */
[----:B------:R-:W-:Y:S01]  /*7dd0*/  FFMA R27, R41, R42, R27 ;  /* 0x0000002a291b7223 */ /* 0x000fe2000000001b */
[----:B------:R-:W-:Y:S01]  /*7de0*/  SHF.L.U32 R40, R72, 0x10, RZ ;  /* 0x0000001048287819 */ /* 0x000fe200000006ff */
[----:B------:R-:W-:Y:S01]  /*7df0*/  FMUL R24, R38, R28 ;  /* 0x0000001c26187220 */ /* 0x000fe20000400000 */
[----:B------:R-:W-:Y:S01]  /*7e00*/  LOP3.LUT R42, R72, 0xffff0000, RZ, 0xc0, !PT ;  /* 0xffff0000482a7812 */ /* 0x000fe200078ec0ff */
[C---:B------:R-:W-:Y:S01]  /*7e10*/  FMUL R25, R38.reuse, R29 ;  /* 0x0000001d26197220 */ /* 0x040fe20000400000 */
[----:B------:R-:W-:Y:S01]  /*7e20*/  SHF.L.U32 R43, R73, 0x10, RZ ;  /* 0x00000010492b7819 */ /* 0x000fe200000006ff */
[C---:B------:R-:W-:Y:S01]  /*7e30*/  FMUL R26, R38.reuse, R30 ;  /* 0x0000001e261a7220 */ /* 0x040fe20000400000 */
[C---:B------:R-:W-:Y:S01]  /*7e40*/  FFMA R24, R41.reuse, R40, R24 ;  /* 0x0000002829187223 */ /* 0x040fe20000000018 */
[----:B------:R-:W-:Y:S01]  /*7e50*/  FFMA R25, R41, R42, R25 ;  /* 0x0000002a29197223 */ /* 0x000fe20000000019 */
[----:B------:R-:W-:Y:S01]  /*7e60*/  LOP3.LUT R40, R73, 0xffff0000, RZ, 0xc0, !PT ;  /* 0xffff000049287812 */ /* 0x000fe200078ec0ff */
[----:B------:R-:W-:Y:S01]  /*7e70*/  FFMA R26, R41, R43, R26 ;  /* 0x0000002b291a7223 */ /* 0x000fe2000000001a */
[----:B------:R-:W-:Y:S01]  /*7e80*/  FMUL R31, R38, R31 ;  /* 0x0000001f261f7220 */ /* 0x000fe20000400000 */
[----:B------:R-:W-:Y:S01]  /*7e90*/  SHF.L.U32 R43, R74, 0x10, RZ ;  /* 0x000000104a2b7819 */ /* 0x000fe200000006ff */
[----:B------:R-:W-:Y:S01]  /*7ea0*/  FMUL R28, R38, R32 ;  /* 0x00000020261c7220 */ /* 0x000fe20000400000 */
[----:B------:R-:W-:Y:S01]  /*7eb0*/  LOP3.LUT R42, R74, 0xffff0000, RZ, 0xc0, !PT ;  /* 0xffff00004a2a7812 */ /* 0x000fe200078ec0ff */
[C---:B------:R-:W-:Y:S01]  /*7ec0*/  FMUL R29, R38.reuse, R33 ;  /* 0x00000021261d7220 */ /* 0x040fe20000400000 */
[----:B------:R-:W-:Y:S01]  /*7ed0*/  SHF.L.U32 R45, R75, 0x10, RZ ;  /* 0x000000104b2d7819 */ /* 0x000fe200000006ff */
[C---:B------:R-:W-:Y:S01]  /*7ee0*/  FMUL R30, R38.reuse, R34 ;  /* 0x00000022261e7220 */ /* 0x040fe20000400000 */
[----:B------:R-:W-:Y:S01]  /*7ef0*/  FFMA R31, R41, R40, R31 ;  /* 0x00000028291f7223 */ /* 0x000fe2000000001f */
[----:B------:R-:W-:Y:S01]  /*7f00*/  FMUL R35, R38, R35 ;  /* 0x0000002326237220 */ /* 0x000fe20000400000 */
[----:B------:R-:W-:Y:S01]  /*7f10*/  F2FP.BF16.F32.PACK_AB R69, R23, R18 ;  /* 0x000000121745723e */ /* 0x000fe200000010ff */
[----:B------:R-:W-:Y:S01]  /*7f20*/  FFMA R28, R41, R43, R28 ;  /* 0x0000002b291c7223 */ /* 0x000fe2000000001c */
[----:B------:R-:W-:Y:S01]  /*7f30*/  F2FP.BF16.F32.PACK_AB R70, R21, R20 ;  /* 0x000000141546723e */ /* 0x000fe200000010ff */
[----:B------:R-:W-:Y:S01]  /*7f40*/  FFMA R29, R41, R42, R29 ;  /* 0x0000002a291d7223 */ /* 0x000fe2000000001d */
[----:B------:R-:W-:Y:S01]  /*7f50*/  F2FP.BF16.F32.PACK_AB R71, R27, R22 ;  /* 0x000000161b47723e */ /* 0x000fe200000010ff */
[C---:B------:R-:W-:Y:S01]  /*7f60*/  FFMA R30, R41.reuse, R45, R30 ;  /* 0x0000002d291e7223 */ /* 0x040fe2000000001e */
[----:B------:R-:W-:Y:S01]  /*7f70*/  FFMA R35, R41, R44, R35 ;  /* 0x0000002c29237223 */ /* 0x000fe20000000023 */
[----:B------:R-:W-:Y:S02]  /*7f80*/  F2FP.BF16.F32.PACK_AB R104, R25, R24 ;  /* 0x000000181968723e */ /* 0x000fe400000010ff */
[----:B------:R1:W-:Y:S01]  /*7f90*/  STS.128 [R47+0x20], R68 ;  /* 0x000020442f007388 */ /* 0x0003e20000000c00 */
[----:B------:R-:W-:Y:S02]  /*7fa0*/  F2FP.BF16.F32.PACK_AB R105, R31, R26 ;  /* 0x0000001a1f69723e */ /* 0x000fe400000010ff */
[----:B------:R-:W-:Y:S02]  /*7fb0*/  F2FP.BF16.F32.PACK_AB R106, R29, R28 ;  /* 0x0000001c1d6a723e */ /* 0x000fe400000010ff */
[----:B------:R-:W-:Y:S05]  /*7fc0*/  F2FP.BF16.F32.PACK_AB R107, R35, R30 ;  /* 0x0000001e236b723e */ /* 0x000fea00000010ff */
[----:B------:R1:W-:Y:S01]  /*7fd0*/  STS.128 [R46+0x10], R104 ;  /* 0x000010682e007388 */ /* 0x0003e20000000c00 */
[----:B------:R-:W-:Y:S01]  /*7fe0*/  @!PT LDS RZ, [RZ] ;  /* 0x00000000fffff984 */ /* 0x000fe20000000800 */
[----:B------:R-:W-:Y:S01]  /*7ff0*/  @!PT LDS RZ, [RZ] ;  /* 0x00000000fffff984 */ /* 0x000fe20000000800 */
[----:B------:R-:W-:Y:S01]  /*8000*/  @!PT LDS RZ, [RZ] ;  /* 0x00000000fffff984 */ /* 0x000fe20000000800 */
[----:B------:R-:W-:Y:S01]  /*8010*/  @!PT LDS RZ, [RZ] ;  /* 0x00000000fffff984 */ /* 0x000fe20000000800 */
[----:B------:R3:W-:Y:S07]  /*8020*/  MEMBAR.ALL.CTA ;  /* 0x0000000000007992 */ /* 0x0007ee0000008000 */
[----:B---3--:R-:W3:Y:S02]  /*8030*/  FENCE.VIEW.ASYNC.S ;  /* 0x00000000000073c6 */ /* 0x008ee40000000000 */
[----:B---3--:R-:W-:Y:S06]  /*8040*/  BAR.SYNC.DEFER_BLOCKING 0x1, 0x80 ;  /* 0x0042000000007b1d */ /* 0x008fec0000010000 */
[----:B------:R-:W-:Y:S05]  /*8050*/  @P0 BRA `(.L_x_123) ;  /* 0x0000000000240947 */ /* 0x000fea0003800000 */
[----:B------:R-:W3:Y:S01]  /*8060*/  LDCU.64 UR6, c[0x0][0x348] ;  /* 0x00006900ff0677ac */ /* 0x000ee20008000a00 */
[----:B------:R-:W-:Y:S01]  /*8070*/  R2UR UR5, R108 ;  /* 0x000000006c0572ca */ /* 0x000fe200000e0000 */
[----:B------:R-:W-:Y:S11]  /*8080*/  UMOV UR51, UR36 ;  /* 0x0000002400337c82 */ /* 0x000ff60008000000 */
[----:B------:R-:W-:Y:S01]  /*8090*/  @!UPT UIADD3 URZ, UPT, UPT, URZ, URZ, URZ ;  /* 0x000000fffffff290 */ /* 0x000fe2000fffe0ff */
[----:B------:R-:W-:Y:S02]  /*80a0*/  UIADD3 UR48, UPT, UPT, UR47, 0x200, UR5 ;  /* 0x000002002f307890 */ /* 0x000fe4000fffe005 */
[----:B---3--:R-:W-:Y:S04]  /*80b0*/  UIADD3 UR4, UP0, UPT, UR6, 0xa80, URZ ;  /* 0x00000a8006047890 */ /* 0x008fe8000ff1e0ff */
[----:B------:R-:W-:Y:S09]  /*80c0*/  UIADD3.X UR5, UPT, UPT, URZ, UR7, URZ, UP0, !UPT ;  /* 0x00000007ff057290 */ /* 0x000ff200087fe4ff */
[----:B------:R3:W-:Y:S02]  /*80d0*/  UTMASTG.3D [UR48], [UR4] ;  /* 0x00000030040073b5 */ /* 0x0007e40008010000 */
[----:B---3--:R0:W-:Y:S02]  /*80e0*/  UTMACMDFLUSH ;  /* 0x00000000000079b7 */ /* 0x0081e40000000000 */
.L_x_123:
[----:B------:R-:W-:Y:S05]  /*80f0*/  BSYNC.RECONVERGENT B0 ;  /* 0x0000000000007941 */ /* 0x000fea0003800200 */
.L_x_122:
[----:B------:R-:W-:Y:S01]  /*8100*/  UIADD3 UR43, UPT, UPT, UR46, 0x1, URZ ;  /* 0x000000012e2b7890 */ /* 0x000fe2000fffe0ff */
[----:B------:R-:W-:Y:S03]  /*8110*/  BSSY.RECONVERGENT B0, `(.L_x_124) ;  /* 0x0000005000007945 */ /* 0x000fe60003800200 */
[----:B------:R-:W-:Y:S04]  /*8120*/  UISETP.NE.AND UP0, UPT, UR43, 0x3, UPT ;  /* 0x000000032b00788c */ /* 0x000fe8000bf05270 */
[----:B------:R-:W-:Y:S01]  /*8130*/  USEL UR44, UR43, URZ, UP0 ;  /* 0x000000ff2b2c7287 */ /* 0x000fe20008000000 */
[----:B------:R-:W-:Y:S11]  /*8140*/  @P0 BRA `(.L_x_125) ;  /* 0x0000000000040947 */ /* 0x000ff60003800000 */
[----:B------:R-:W-:Y:S04]  /*8150*/  DEPBAR.LE SB0, 0x1 ;  /* 0x000080400000791a */ /* 0x000fe80000000000 */
.L_x_125:
[----:B------:R-:W-:Y:S05]  /*8160*/  BSYNC.RECONVERGENT B0 ;  /* 0x0000000000007941 */ /* 0x000fea0003800200 */
.L_x_124:
[----:B------:R-:W-:Y:S01]  /*8170*/  BAR.SYNC.DEFER_BLOCKING 0x1, 0x80 ;  /* 0x0042000000007b1d */ /* 0x000fe20000010000 */
[----:B------:R-:W-:Y:S01]  /*8180*/  ISETP.NE.AND P1, PT, R102, RZ, PT ;  /* 0x000000ff6600720c */ /* 0x000fe20003f25270 */
[----:B------:R-:W-:Y:S01]  /*8190*/  UISETP.NE.AND UP0, UPT, UR53, URZ, UPT ;  /* 0x000000ff3500728c */ /* 0x000fe2000bf05270 */
[----:B------:R-:W-:Y:S11]  /*81a0*/  LEA R3, R110, UR47, 0x3 ;  /* 0x0000002f6e037c11 */ /* 0x000ff6000f8e18ff */
[----:B------:R-:W-:Y:S01]  /*81b0*/  @P1 SHF.L.U32 R4, R109, 0x1f, RZ ;  /* 0x0000001f6d041819 */ /* 0x000fe200000006ff */
[----:B------:R-:W-:Y:S06]  /*81c0*/  BRA.U !UP0, `(.L_x_126) ;  /* 0x0000000108247547 */ /* 0x000fec000b800000 */
[----:B------:R-:W3:Y:S01]  /*81d0*/  S2R R0, SR_CgaCtaId ;  /* 0x0000000000007919 */ /* 0x000ee20000008800 */
[----:B------:R-:W-:Y:S01]  /*81e0*/  IMAD.U32 R2, RZ, RZ, UR52 ;  /* 0x00000034ff027e24 */ /* 0x000fe2000f8e00ff */
[----:B------:R-:W-:Y:S04]  /*81f0*/  UIADD3 UR4, UPT, UPT, UR52, 0x1, URZ ;  /* 0x0000000134047890 */ /* 0x000fe8000fffe0ff */
[----:B------:R-:W-:Y:S01]  /*8200*/  @P1 LEA R2, R2, UR47, 0x3 ;  /* 0x0000002f02021c11 */ /* 0x000fe2000f8e18ff */
[----:B------:R-:W-:Y:S04]  /*8210*/  UISETP.NE.AND UP0, UPT, UR4, 0x3, UPT ;  /* 0x000000030400788c */ /* 0x000fe8000bf05270 */
[----:B------:R-:W-:Y:S01]  /*8220*/  @P1 VIADD R5, R2, 0xa8 ;  /* 0x000000a802051836 */ /* 0x000fe20000000000 */
[----:B------:R-:W-:Y:S04]  /*8230*/  USEL UR52, UR4, URZ, UP0 ;  /* 0x000000ff04347287 */ /* 0x000fe80008000000 */
[----:B---3--:R-:W-:Y:S04]  /*8240*/  @P1 PRMT R0, R0, 0x654, R5 ;  /* 0x0000065400001816 */ /* 0x008fe80000000005 */
[----:B------:R3:W-:Y:S04]  /*8250*/  @P1 SYNCS.ARRIVE.TRANS64.RED.A1T0 RZ, [R0+URZ], RZ ;  /* 0x000000ff00ff19a7 */ /* 0x0007e800081004ff */
.L_x_126:
[----:B------:R-:W4:Y:S01]  /*8260*/  @P1 SYNCS.PHASECHK.TRANS64.TRYWAIT P0, [R3+URZ+0x90], R4 ;  /* 0x00009004030015a7 */ /* 0x000f2200080011ff */
[----:B------:R-:W-:Y:S01]  /*8270*/  BSSY B1, `(.L_x_127) ;  /* 0x0000015000017945 */ /* 0x000fe20003800000 */
[----:B----4-:R-:W-:Y:S03]  /*8280*/  @P1 SEL R103, RZ, 0x1, !P0 ;  /* 0x00000001ff671807 */ /* 0x010fe60004000000 */
[----:B------:R-:W-:Y:S05]  /*8290*/  @!P1 BRA `(.L_x_128) ;  /* 0x0000000000489947 */ /* 0x000fea0003800000 */
[----:B------:R-:W-:Y:S01]  /*82a0*/  ISETP.NE.AND P1, PT, R111, RZ, PT ;  /* 0x000000ff6f00720c */ /* 0x000fe20003f25270 */
[----:B------:R-:W-:Y:S01]  /*82b0*/  BSSY B0, `(.L_x_129) ;  /* 0x000000a000007945 */ /* 0x000fe20003800000 */
[----:B------:R-:W-:Y:S11]  /*82c0*/  ISETP.NE.AND P0, PT, R103, RZ, PT ;  /* 0x000000ff6700720c */ /* 0x000ff60003f05270 */
[----:B------:R-:W-:Y:S04]  /*82d0*/  @P1 IMAD R110, R110, 0x2000, R97 ;  /* 0x000020006e6e1824 */ /* 0x000fe800078e0261 */
[----:B------:R-:W-:Y:S01]  /*82e0*/  @P1 IMAD.IADD R5, R81, 0x1, R110 ;  /* 0x0000000151051824 */ /* 0x000fe200078e026e */
[----:B------:R-:W-:Y:S03]  /*82f0*/  @P1 IADD3 R2, PT, PT, R80, R110, RZ ;  /* 0x0000006e50021210 */ /* 0x000fe60007ffe0ff */
[----:B---3--:R-:W-:Y:S01]  /*8300*/  @P1 IMAD.IADD R0, R96, 0x1, R5 ;  /* 0x0000000160001824 */ /* 0x008fe200078e0205 */
[----:B------:R-:W-:Y:S06]  /*8310*/  @P0 BRA `(.L_x_130) ;  /* 0x00000000000c0947 */ /* 0x000fec0003800000 */
[----:B------:R-:W-:Y:S04]  /*8320*/  SHF.L.U32 R4, R109, 0x1f, RZ ;  /* 0x0000001f6d047819 */ /* 0x000fe800000006ff */
[----:B------:R-:W3:Y:S02]  /*8330*/  SYNCS.PHASECHK.TRANS64.TRYWAIT P0, [R3+URZ+0x90], R4 ;  /* 0x00009004030075a7 */ /* 0x000ee400080011ff */
[----:B---3--:R-:W-:Y:S05]  /*8340*/  @!P0 BRA `(.L_x_131) ;  /* 0x0000001800d88947 */ /* 0x008fea0003800000 */
.L_x_130:
[----:B------:R-:W-:Y:S05]  /*8350*/  BSYNC B0 ;  /* 0x0000000000007941 */ /* 0x000fea0003800000 */
.L_x_129:
[----:B------:R-:W-:Y:S11]  /*8360*/  ISETP.NE.AND P0, PT, R111, RZ, PT ;  /* 0x000000ff6f00720c */ /* 0x000ff60003f05270 */
[----:B------:R-:W-:Y:S02]  /*8370*/  @!UPT UIADD3 URZ, UPT, UPT, URZ, URZ, URZ ;  /* 0x000000fffffff290 */ /* 0x000fe4000fffe0ff */
[----:B------:R4:W1:Y:S04]  /*8380*/  @P0 LDS.128 R48, [R110] ;  /* 0x000000006e300984 */ /* 0x0008680000000c00 */
[----:B------:R4:W1:Y:S04]  /*8390*/  @P0 LDS.128 R64, [R2+0x20] ;  /* 0x0000200002400984 */ /* 0x0008680000000c00 */
[----:B------:R4:W1:Y:S04]  /*83a0*/  @P0 LDS.128 R56, [R5+0x10] ;  /* 0x0000100005380984 */ /* 0x0008680000000c00 */
[----:B------:R4:W1:Y:S02]  /*83b0*/  @P0 LDS.128 R72, [R0+0x10] ;  /* 0x0000100000480984 */ /* 0x0008640000000c00 */
.L_x_128:
[----:B------:R-:W-:Y:S05]  /*83c0*/  BSYNC B1 ;  /* 0x0000000000017941 */ /* 0x000fea0003800000 */
.L_x_127:
[----:B---34-:R-:W-:Y:S05]  /*83d0*/  VIADD R0, R39, 0x20 ;  /* 0x0000002027007836 */ /* 0x018fea0000000000 */
[----:B------:R-:W-:Y:S04]  /*83e0*/  SHF.R.U32.HI R0, RZ, 0x15, R0 ;  /* 0x00000015ff007819 */ /* 0x000fe80000011600 */
[----:B------:R-:W-:Y:S11]  /*83f0*/  LOP3.LUT P0, RZ, R0, 0x3, R85, 0x48, !PT ;  /* 0x0000000300ff7812 */ /* 0x000ff60007804855 */
[----:B------:R-:W-:Y:S02]  /*8400*/  @!UPT UIADD3 URZ, UPT, UPT, URZ, URZ, URZ ;  /* 0x000000fffffff290 */ /* 0x000fe4000fffe0ff */
[----:B------:R-:W-:Y:S05]  /*8410*/  @!P0 BRA `(.L_x_132) ;  /* 0x0000000000408947 */ /* 0x000fea0003800000 */
[----:B------:R-:W3:Y:S01]  /*8420*/  LDCU.64 UR8, c[0x4][0x70] ;  /* 0x01000e00ff0877ac */ /* 0x000ee20008000a00 */
[----:B------:R-:W-:Y:S01]  /*8430*/  MOV R3, 0x0 ;  /* 0x0000000000037802 */ /* 0x000fe20000000f00 */
[----:B------:R-:W-:Y:S02]  /*8440*/  HFMA2 R12, -RZ, RZ, 0, 5.9604644775390625e-08 ;  /* 0x00000001ff0c7431 */ /* 0x000fe400000001ff */
[----:B------:R-:W-:Y:S02]  /*8450*/  IMAD.MOV.U32 R8, RZ, RZ, 0x192 ;  /* 0x00000192ff087424 */ /* 0x000fe400078e00ff */
[----:B------:R-:W-:Y:S01]  /*8460*/  IMAD.MOV.U32 R13, RZ, RZ, RZ ;  /* 0x000000ffff0d7224 */ /* 0x000fe200078e00ff */
[----:B------:R-:W4:Y:S01]  /*8470*/  LDCU.64 UR6, c[0x4][0x78] ;  /* 0x01000f00ff0677ac */ /* 0x000f220008000a00 */
[----:B------:R-:W1:Y:S01]  /*8480*/  LDC.64 R2, c[0x4][R3] ;  /* 0x0100000003027b82 */ /* 0x000e620000000a00 */
[----:B------:R-:W5:Y:S01]  /*8490*/  LDCU.64 UR4, c[0x4][0x10] ;  /* 0x01000200ff0477ac */ /* 0x000f620008000a00 */
[----:B---3--:R-:W-:Y:S01]  /*84a0*/  MOV R5, UR9 ;  /* 0x0000000900057c02 */ /* 0x008fe20008000f00 */
[----:B------:R-:W-:Y:S01]  /*84b0*/  IMAD.U32 R4, RZ, RZ, UR8 ;  /* 0x00000008ff047e24 */ /* 0x000fe2000f8e00ff */
[----:B----4-:R-:W-:Y:S01]  /*84c0*/  MOV R7, UR7 ;  /* 0x0000000700077c02 */ /* 0x010fe20008000f00 */
[----:B------:R-:W-:Y:S01]  /*84d0*/  IMAD.U32 R6, RZ, RZ, UR6 ;  /* 0x00000006ff067e24 */ /* 0x000fe2000f8e00ff */
[----:B-----5:R-:W-:Y:S01]  /*84e0*/  MOV R11, UR5 ;  /* 0x00000005000b7c02 */ /* 0x020fe20008000f00 */
[----:B------:R-:W-:Y:S02]  /*84f0*/  IMAD.U32 R10, RZ, RZ, UR4 ;  /* 0x00000004ff0a7e24 */ /* 0x000fe4000f8e00ff */
[----:B------:R-:W-:Y:S07]  /*8500*/  LEPC R20, `(.L_x_132) ;  /* 0x000000001014794e */ /* 0x000fee0000000000 */
[----:B-12---:R-:W-:Y:S05]  /*8510*/  CALL.ABS.NOINC R2 ;  /* 0x0000000002007343 */ /* 0x006fea0003c00000 */
.L_x_132:
[----:B------:R-:W-:Y:S01]  /*8520*/  ISETP.NE.AND P0, PT, R98, RZ, PT ;  /* 0x000000ff6200720c */ /* 0x000fe20003f05270 */
[----:B------:R-:W-:Y:S05]  /*8530*/  WARPSYNC.ALL ;  /* 0x0000000000007948 */ /* 0x000fea0003800000 */
[----:B------:R-:W-:Y:S01]  /*8540*/  R2UR UR4, R39 ;  /* 0x00000000270472ca */ /* 0x000fe200000e0000 */
[----:B------:R-:W-:Y:S01]  /*8550*/  BSSY.RECONVERGENT B0, `(.L_x_133) ;  /* 0x0000090000007945 */ /* 0x000fe20003800200 */
[C---:B-1----:R-:W-:Y:S02]  /*8560*/  SHF.L.U32 R40, R48.reuse, 0x10, RZ ;  /* 0x0000001030287819 */ /* 0x042fe400000006ff */
[----:B------:R-:W-:Y:S02]  /*8570*/  LOP3.LUT R42, R48, 0xffff0000, RZ, 0xc0, !PT ;  /* 0xffff0000302a7812 */ /* 0x000fe400078ec0ff */
[C---:B------:R-:W-:Y:S02]  /*8580*/  SHF.L.U32 R43, R49.reuse, 0x10, RZ ;  /* 0x00000010312b7819 */ /* 0x040fe400000006ff */
[----:B------:R-:W-:Y:S02]  /*8590*/  LOP3.LUT R44, R49, 0xffff0000, RZ, 0xc0, !PT ;  /* 0xffff0000312c7812 */ /* 0x000fe400078ec0ff */
[C---:B------:R-:W-:Y:S02]  /*85a0*/  SHF.L.U32 R45, R50.reuse, 0x10, RZ ;  /* 0x00000010322d7819 */ /* 0x040fe400000006ff */
[----:B--2---:R-:W-:Y:S01]  /*85b0*/  LOP3.LUT R46, R50, 0xffff0000, RZ, 0xc0, !PT ;  /* 0xffff0000322e7812 */ /* 0x004fe200078ec0ff */
[----:B------:R-:W1:Y:S01]  /*85c0*/  LDTM.x32 R4, tmem[UR4+0x20] ;  /* 0x00002004000479ee */ /* 0x000e6200082c0000 */
[C---:B------:R-:W-:Y:S01]  /*85d0*/  SHF.L.U32 R47, R51.reuse, 0x10, RZ ;  /* 0x00000010332f7819 */ /* 0x040fe200000006ff */
[----:B------:R-:W-:Y:S01]  /*85e0*/  USHF.L.U32 UR4, UR44, 0xd, URZ ;  /* 0x0000000d2c047899 */ /* 0x000fe200080006ff */
[----:B------:R-:W-:Y:S01]  /*85f0*/  LOP3.LUT R48, R51, 0xffff0000, RZ, 0xc0, !PT ;  /* 0xffff000033307812 */ /* 0x000fe200078ec0ff */
[----:B------:R-:W-:Y:S01]  /*8600*/  NOP ;  /* 0x0000000000007918 */ /* 0x000fe20000000000 */
[C---:B------:R-:W-:Y:S02]  /*8610*/  SHF.L.U32 R49, R56.reuse, 0x10, RZ ;  /* 0x0000001038317819 */ /* 0x040fe400000006ff */
[----:B------:R-:W-:Y:S02]  /*8620*/  LOP3.LUT R51, R56, 0xffff0000, RZ, 0xc0, !PT ;  /* 0xffff000038337812 */ /* 0x000fe400078ec0ff */
[C---:B------:R-:W-:Y:S02]  /*8630*/  SHF.L.U32 R50, R57.reuse, 0x10, RZ ;  /* 0x0000001039327819 */ /* 0x040fe400000006ff */
[----:B------:R-:W-:Y:S02]  /*8640*/  LOP3.LUT R52, R57, 0xffff0000, RZ, 0xc0, !PT ;  /* 0xffff000039347812 */ /* 0x000fe400078ec0ff */
[----:B------:R-:W-:Y:S02]  /*8650*/  IADD3 R116, PT, PT, R97, UR4, RZ ;  /* 0x0000000461747c10 */ /* 0x000fe4000fffe0ff */
[C---:B------:R-:W-:Y:S02]  /*8660*/  SHF.L.U32 R53, R58.reuse, 0x10, RZ ;  /* 0x000000103a357819 */ /* 0x040fe400000006ff */
[----:B------:R-:W-:Y:S02]  /*8670*/  LOP3.LUT R54, R58, 0xffff0000, RZ, 0xc0, !PT ;  /* 0xffff00003a367812 */ /* 0x000fe400078ec0ff */
[----:B------:R-:W-:Y:S02]  /*8680*/  SHF.L.U32 R55, R59, 0x10, RZ ;  /* 0x000000103b377819 */ /* 0x000fe400000006ff */
[----:B------:R-:W-:Y:S02]  /*8690*/  IADD3 R89, PT, PT, R89, 0x100, RZ ;  /* 0x0000010059597810 */ /* 0x000fe40007ffe0ff */
[----:B------:R-:W-:Y:S01]  /*86a0*/  LOP3.LUT R56, R59, 0xffff0000, RZ, 0xc0, !PT ;  /* 0xffff00003b387812 */ /* 0x000fe200078ec0ff */
[C---:B-1----:R-:W-:Y:S01]  /*86b0*/  FMUL R4, R38.reuse, R4 ;  /* 0x0000000426047220 */ /* 0x042fe20000400000 */
[----:B------:R-:W-:Y:S01]  /*86c0*/  IADD3 R103, PT, PT, R81, R116, RZ ;  /* 0x0000007451677210 */ /* 0x000fe20007ffe0ff */
[----:B------:R-:W-:Y:S01]  /*86d0*/  FMUL R5, R38, R5 ;  /* 0x0000000526057220 */ /* 0x000fe20000400000 */
[----:B------:R-:W-:Y:S01]  /*86e0*/  SHF.L.U32 R57, R64, 0x10, RZ ;  /* 0x0000001040397819 */ /* 0x000fe200000006ff */
[----:B------:R-:W-:Y:S01]  /*86f0*/  FMUL R6, R38, R6 ;  /* 0x0000000626067220 */ /* 0x000fe20000400000 */
[----:B------:R-:W-:Y:S01]  /*8700*/  IADD3 R116, PT, PT, R80, R116, RZ ;  /* 0x0000007450747210 */ /* 0x000fe20007ffe0ff */
[----:B------:R-:W-:Y:S01]  /*8710*/  FMUL R7, R38, R7 ;  /* 0x0000000726077220 */ /* 0x000fe20000400000 */
[----:B------:R-:W-:Y:S01]  /*8720*/  LOP3.LUT R58, R64, 0xffff0000, RZ, 0xc0, !PT ;  /* 0xffff0000403a7812 */ /* 0x000fe200078ec0ff */
[----:B------:R-:W-:Y:S01]  /*8730*/  FFMA R4, R41, R40, R4 ;  /* 0x0000002829047223 */ /* 0x000fe20000000004 */
[----:B------:R-:W-:Y:S01]  /*8740*/  SHF.L.U32 R59, R65, 0x10, RZ ;  /* 0x00000010413b7819 */ /* 0x000fe200000006ff */
[C---:B------:R-:W-:Y:S01]  /*8750*/  FMUL R8, R38.reuse, R8 ;  /* 0x0000000826087220 */ /* 0x040fe20000400000 */
[----:B------:R-:W-:Y:S01]  /*8760*/  LOP3.LUT R89, R89, 0xfefffff8, RZ, 0xc0, !PT ;  /* 0xfefffff859597812 */ /* 0x000fe200078ec0ff */
[----:B------:R-:W-:Y:S01]  /*8770*/  FFMA R5, R41, R42, R5 ;  /* 0x0000002a29057223 */ /* 0x000fe20000000005 */
[----:B------:R-:W-:Y:S01]  /*8780*/  LOP3.LUT R60, R65, 0xffff0000, RZ, 0xc0, !PT ;  /* 0xffff0000413c7812 */ /* 0x000fe200078ec0ff */
[----:B------:R-:W-:Y:S01]  /*8790*/  FMUL R9, R38, R9 ;  /* 0x0000000926097220 */ /* 0x000fe20000400000 */
[----:B------:R-:W-:Y:S01]  /*87a0*/  SHF.L.U32 R61, R66, 0x10, RZ ;  /* 0x00000010423d7819 */ /* 0x000fe200000006ff */
[----:B------:R1:W-:Y:S01]  /*87b0*/  SYNCS.ARRIVE.TRANS64.RED.A1T0 RZ, [R89+URZ], RZ ;  /* 0x000000ff59ff79a7 */ /* 0x0003e200081004ff */
[----:B------:R-:W-:Y:S01]  /*87c0*/  F2FP.BF16.F32.PACK_AB R80, R5, R4 ;  /* 0x000000040550723e */ /* 0x000fe200000010ff */
[C---:B------:R-:W-:Y:S01]  /*87d0*/  FFMA R6, R41.reuse, R43, R6 ;  /* 0x0000002b29067223 */ /* 0x040fe20000000006 */
[----:B------:R-:W-:Y:S01]  /*87e0*/  IADD3 R117, PT, PT, R96, R103, RZ ;  /* 0x0000006760757210 */ /* 0x000fe20007ffe0ff */
[C---:B------:R-:W-:Y:S01]  /*87f0*/  FFMA R7, R41.reuse, R44, R7 ;  /* 0x0000002c29077223 */ /* 0x040fe20000000007 */
[C---:B------:R-:W-:Y:S01]  /*8800*/  FFMA R8, R41.reuse, R45, R8 ;  /* 0x0000002d29087223 */ /* 0x040fe20000000008 */
[----:B------:R-:W-:Y:S01]  /*8810*/  FFMA R9, R41, R46, R9 ;  /* 0x0000002e29097223 */ /* 0x000fe20000000009 */
[----:B------:R-:W-:Y:S01]  /*8820*/  FMUL R10, R38, R10 ;  /* 0x0000000a260a7220 */ /* 0x000fe20000400000 */
[----:B------:R-:W-:Y:S01]  /*8830*/  LOP3.LUT R62, R66, 0xffff0000, RZ, 0xc0, !PT ;  /* 0xffff0000423e7812 */ /* 0x000fe200078ec0ff */
[C---:B------:R-:W-:Y:S01]  /*8840*/  FMUL R11, R38.reuse, R11 ;  /* 0x0000000b260b7220 */ /* 0x040fe20000400000 */
[----:B------:R-:W-:Y:S01]  /*8850*/  F2FP.BF16.F32.PACK_AB R81, R7, R6 ;  /* 0x000000060751723e */ /* 0x000fe200000010ff */
[----:B------:R-:W-:Y:S01]  /*8860*/  FFMA R10, R41, R47, R10 ;  /* 0x0000002f290a7223 */ /* 0x000fe2000000000a */
[----:B------:R-:W-:Y:S01]  /*8870*/  F2FP.BF16.F32.PACK_AB R82, R9, R8 ;  /* 0x000000080952723e */ /* 0x000fe200000010ff */
[----:B------:R-:W-:Y:S01]  /*8880*/  FFMA R11, R41, R48, R11 ;  /* 0x00000030290b7223 */ /* 0x000fe2000000000b */
[C---:B------:R-:W-:Y:S01]  /*8890*/  FMUL R0, R38.reuse, R12 ;  /* 0x0000000c26007220 */ /* 0x040fe20000400000 */
[C---:B------:R-:W-:Y:S01]  /*88a0*/  FMUL R2, R38.reuse, R13 ;  /* 0x0000000d26027220 */ /* 0x040fe20000400000 */
[C---:B------:R-:W-:Y:S01]  /*88b0*/  FMUL R3, R38.reuse, R14 ;  /* 0x0000000e26037220 */ /* 0x040fe20000400000 */
[----:B------:R-:W-:Y:S01]  /*88c0*/  SHF.L.U32 R63, R67, 0x10, RZ ;  /* 0x00000010433f7819 */ /* 0x000fe200000006ff */
[----:B------:R-:W-:Y:S01]  /*88d0*/  FFMA R0, R41, R49, R0 ;  /* 0x0000003129007223 */ /* 0x000fe20000000000 */
[----:B------:R-:W-:Y:S01]  /*88e0*/  F2FP.BF16.F32.PACK_AB R83, R11, R10 ;  /* 0x0000000a0b53723e */ /* 0x000fe200000010ff */
[----:B------:R-:W-:Y:S01]  /*88f0*/  FFMA R2, R41, R51, R2 ;  /* 0x0000003329027223 */ /* 0x000fe20000000002 */
[C---:B------:R-:W-:Y:S01]  /*8900*/  FMUL R15, R38.reuse, R15 ;  /* 0x0000000f260f7220 */ /* 0x040fe20000400000 */
[C---:B------:R-:W-:Y:S01]  /*8910*/  FMUL R12, R38.reuse, R16 ;  /* 0x00000010260c7220 */ /* 0x040fe20000400000 */
[----:B------:R-:W-:Y:S01]  /*8920*/  FMUL R13, R38, R17 ;  /* 0x00000011260d7220 */ /* 0x000fe20000400000 */
[----:B------:R1:W-:Y:S01]  /*8930*/  STS.128 [R97+UR4], R80 ;  /* 0x0000005061007988 */ /* 0x0003e20008000c04 */
[----:B------:R-:W-:Y:S01]  /*8940*/  LOP3.LUT R64, R67, 0xffff0000, RZ, 0xc0, !PT ;  /* 0xffff000043407812 */ /* 0x000fe200078ec0ff */
[C---:B------:R-:W-:Y:S01]  /*8950*/  FFMA R3, R41.reuse, R50, R3 ;  /* 0x0000003229037223 */ /* 0x040fe20000000003 */
[----:B------:R-:W-:Y:S01]  /*8960*/  SHF.L.U32 R65, R72, 0x10, RZ ;  /* 0x0000001048417819 */ /* 0x000fe200000006ff */
[C---:B------:R-:W-:Y:S01]  /*8970*/  FFMA R15, R41.reuse, R52, R15 ;  /* 0x00000034290f7223 */ /* 0x040fe2000000000f */
[----:B------:R-:W-:Y:S01]  /*8980*/  F2FP.BF16.F32.PACK_AB R104, R2, R0 ;  /* 0x000000000268723e */ /* 0x000fe200000010ff */
[C---:B------:R-:W-:Y:S01]  /*8990*/  FFMA R12, R41.reuse, R53, R12 ;  /* 0x00000035290c7223 */ /* 0x040fe2000000000c */
[C---:B------:R-:W-:Y:S01]  /*89a0*/  FFMA R13, R41.reuse, R54, R13 ;  /* 0x00000036290d7223 */ /* 0x040fe2000000000d */
[C---:B------:R-:W-:Y:S01]  /*89b0*/  FMUL R14, R38.reuse, R18 ;  /* 0x00000012260e7220 */ /* 0x040fe20000400000 */
[C---:B------:R-:W-:Y:S01]  /*89c0*/  FMUL R19, R38.reuse, R19 ;  /* 0x0000001326137220 */ /* 0x040fe20000400000 */
[C---:B------:R-:W-:Y:S01]  /*89d0*/  FMUL R16, R38.reuse, R20 ;  /* 0x0000001426107220 */ /* 0x040fe20000400000 */
[C---:B------:R-:W-:Y:S01]  /*89e0*/  FMUL R17, R38.reuse, R21 ;  /* 0x0000001526117220 */ /* 0x040fe20000400000 */
[C---:B------:R-:W-:Y:S01]  /*89f0*/  FFMA R14, R41.reuse, R55, R14 ;  /* 0x00000037290e7223 */ /* 0x040fe2000000000e */
        /* <DEDUP_REMOVED lines=9> */
[----:B------:R-:W-:Y:S01]  /*8a90*/  FFMA R23, R41, R60, R23 ;  /* 0x0000003c29177223 */ /* 0x000fe20000000017 */
[C---:B------:R-:W-:Y:S01]  /*8aa0*/  FMUL R27, R38.reuse, R27 ;  /* 0x0000001b261b7220 */ /* 0x040fe20000400000 */
[----:B------:R-:W-:Y:S01]  /*8ab0*/  F2FP.BF16.F32.PACK_AB R105, R15, R3 ;  /* 0x000000030f69723e */ /* 0x000fe200000010ff */
[----:B------:R-:W-:Y:S01]  /*8ac0*/  FFMA R20, R41, R61, R20 ;  /* 0x0000003d29147223 */ /* 0x000fe20000000014 */
[----:B------:R-:W-:Y:S01]  /*8ad0*/  F2FP.BF16.F32.PACK_AB R106, R13, R12 ;  /* 0x0000000c0d6a723e */ /* 0x000fe200000010ff */
[----:B------:R-:W-:Y:S01]  /*8ae0*/  FMUL R24, R38, R28 ;  /* 0x0000001c26187220 */ /* 0x000fe20000400000 */
[----:B------:R-:W-:Y:S01]  /*8af0*/  F2FP.BF16.F32.PACK_AB R107, R19, R14 ;  /* 0x0000000e136b723e */ /* 0x000fe200000010ff */
[----:B------:R-:W-:Y:S01]  /*8b00*/  FFMA R21, R41, R62, R21 ;  /* 0x0000003e29157223 */ /* 0x000fe20000000015 */
[----:B------:R-:W-:Y:S01]  /*8b10*/  LOP3.LUT R66, R72, 0xffff0000, RZ, 0xc0, !PT ;  /* 0xffff000048427812 */ /* 0x000fe200078ec0ff */
[C---:B------:R-:W-:Y:S01]  /*8b20*/  FMUL R25, R38.reuse, R29 ;  /* 0x0000001d26197220 */ /* 0x040fe20000400000 */
[----:B------:R-:W-:Y:S01]  /*8b30*/  SHF.L.U32 R67, R73, 0x10, RZ ;  /* 0x0000001049437819 */ /* 0x000fe200000006ff */
[----:B------:R1:W-:Y:S01]  /*8b40*/  STS.128 [R103+0x10], R104 ;  /* 0x0000106867007388 */ /* 0x0003e20000000c00 */
[----:B------:R-:W-:Y:S01]  /*8b50*/  FFMA R22, R41, R63, R22 ;  /* 0x0000003f29167223 */ /* 0x000fe20000000016 */
[----:B------:R-:W-:Y:S01]  /*8b60*/  LOP3.LUT R68, R73, 0xffff0000, RZ, 0xc0, !PT ;  /* 0xffff000049447812 */ /* 0x000fe200078ec0ff */
[----:B------:R-:W-:Y:S01]  /*8b70*/  FMUL R26, R38, R30 ;  /* 0x0000001e261a7220 */ /* 0x000fe20000400000 */
[C---:B------:R-:W-:Y:S01]  /*8b80*/  FFMA R27, R41.reuse, R64, R27 ;  /* 0x00000040291b7223 */ /* 0x040fe2000000001b */
[----:B------:R-:W-:Y:S01]  /*8b90*/  SHF.L.U32 R69, R74, 0x10, RZ ;  /* 0x000000104a457819 */ /* 0x000fe200000006ff */
[----:B------:R-:W-:Y:S01]  /*8ba0*/  FMUL R31, R38, R31 ;  /* 0x0000001f261f7220 */ /* 0x000fe20000400000 */
[C---:B------:R-:W-:Y:S01]  /*8bb0*/  FFMA R24, R41.reuse, R65, R24 ;  /* 0x0000004129187223 */ /* 0x040fe20000000018 */
[----:B------:R-:W-:Y:S01]  /*8bc0*/  LOP3.LUT R70, R74, 0xffff0000, RZ, 0xc0, !PT ;  /* 0xffff00004a467812 */ /* 0x000fe200078ec0ff */
[C---:B------:R-:W-:Y:S01]  /*8bd0*/  FMUL R28, R38.reuse, R32 ;  /* 0x00000020261c7220 */ /* 0x040fe20000400000 */
[----:B------:R-:W-:Y:S01]  /*8be0*/  FFMA R25, R41, R66, R25 ;  /* 0x0000004229197223 */ /* 0x000fe20000000019 */
[----:B------:R-:W-:Y:S01]  /*8bf0*/  SHF.L.U32 R71, R75, 0x10, RZ ;  /* 0x000000104b477819 */ /* 0x000fe200000006ff */
[C---:B------:R-:W-:Y:S01]  /*8c00*/  FMUL R29, R38.reuse, R33 ;  /* 0x00000021261d7220 */ /* 0x040fe20000400000 */
[----:B------:R-:W-:Y:S01]  /*8c10*/  FFMA R26, R41, R67, R26 ;  /* 0x00000043291a7223 */ /* 0x000fe2000000001a */
[----:B------:R-:W-:Y:S01]  /*8c20*/  LOP3.LUT R72, R75, 0xffff0000, RZ, 0xc0, !PT ;  /* 0xffff00004b487812 */ /* 0x000fe200078ec0ff */
        /* <DEDUP_REMOVED lines=8> */
[----:B------:R-:W-:Y:S01]  /*8cb0*/  FFMA R30, R41, R71, R30 ;  /* 0x00000047291e7223 */ /* 0x000fe2000000001e */
[----:B------:R-:W-:Y:S01]  /*8cc0*/  F2FP.BF16.F32.PACK_AB R111, R27, R22 ;  /* 0x000000161b6f723e */ /* 0x000fe200000010ff */
[----:B------:R-:W-:Y:S01]  /*8cd0*/  FFMA R35, R41, R72, R35 ;  /* 0x0000004829237223 */ /* 0x000fe20000000023 */
[----:B------:R-:W-:Y:S02]  /*8ce0*/  F2FP.BF16.F32.PACK_AB R112, R25, R24 ;  /* 0x000000181970723e */ /* 0x000fe400000010ff */
[----:B------:R-:W-:Y:S01]  /*8cf0*/  F2FP.BF16.F32.PACK_AB R113, R31, R26 ;  /* 0x0000001a1f71723e */ /* 0x000fe200000010ff */
[----:B------:R1:W-:Y:S01]  /*8d00*/  STS.128 [R116+0x20], R108 ;  /* 0x0000206c74007388 */ /* 0x0003e20000000c00 */
        /* <DEDUP_REMOVED lines=8> */
[----:B--2---:R-:W2:Y:S02]  /*8d90*/  FENCE.VIEW.ASYNC.S ;  /* 0x00000000000073c6 */ /* 0x004ea40000000000 */
[----:B--2---:R-:W-:Y:S06]  /*8da0*/  BAR.SYNC.DEFER_BLOCKING 0x1, 0x80 ;  /* 0x0042000000007b1d */ /* 0x004fec0000010000 */
[----:B------:R-:W-:Y:S05]  /*8db0*/  @P0 BRA `(.L_x_134) ;  /* 0x0000000000240947 */ /* 0x000fea0003800000 */
[----:B------:R-:W2:Y:S01]  /*8dc0*/  LDCU.64 UR10, c[0x0][0x348] ;  /* 0x00006900ff0a77ac */ /* 0x000ea20008000a00 */
[----:B------:R-:W-:Y:S02]  /*8dd0*/  UIADD3 UR9, UPT, UPT, UR49, 0x20, URZ ;  /* 0x0000002031097890 */ /* 0x000fe4000fffe0ff */
[----:B------:R-:W-:Y:S02]  /*8de0*/  UIADD3 UR8, UPT, UPT, UR47, 0x200, UR4 ;  /* 0x000002002f087890 */ /* 0x000fe4000fffe004 */
[----:B--2---:R-:W-:Y:S03]  /*8df0*/  UIADD3 UR6, UP0, UPT, UR10, 0xa80, URZ ;  /* 0x00000a800a067890 */ /* 0x004fe6000ff1e0ff */
[----:B------:R-:W-:Y:S01]  /*8e00*/  UMOV UR10, UR50 ;  /* 0x00000032000a7c82 */ /* 0x000fe20008000000 */
[----:B------:R-:W-:Y:S03]  /*8e10*/  UIADD3.X UR7, UPT, UPT, URZ, UR11, URZ, UP0, !UPT ;  /* 0x0000000bff077290 */ /* 0x000fe600087fe4ff */
[----:B------:R-:W-:Y:S06]  /*8e20*/  UMOV UR11, UR36 ;  /* 0x00000024000b7c82 */ /* 0x000fec0008000000 */
[----:B------:R2:W-:Y:S02]  /*8e30*/  UTMASTG.3D [UR8], [UR6] ;  /* 0x00000008060073b5 */ /* 0x0005e40008010000 */
[----:B--2---:R0:W-:Y:S02]  /*8e40*/  UTMACMDFLUSH ;  /* 0x00000000000079b7 */ /* 0x0041e40000000000 */
.L_x_134:
[----:B------:R-:W-:Y:S05]  /*8e50*/  BSYNC.RECONVERGENT B0 ;  /* 0x0000000000007941 */ /* 0x000fea0003800200 */
.L_x_133:
[----:B------:R-:W-:Y:S01]  /*8e60*/  UIADD3 UR4, UPT, UPT, UR44, 0x1, URZ ;  /* 0x000000012c047890 */ /* 0x000fe2000fffe0ff */
[----:B------:R-:W-:Y:S03]  /*8e70*/  BSSY.RECONVERGENT B0, `(.L_x_135) ;  /* 0x0000008000007945 */ /* 0x000fe60003800200 */
[----:B------:R-:W-:Y:S04]  /*8e80*/  UISETP.NE.AND UP0, UPT, UR4, 0x3, UPT ;  /* 0x000000030400788c */ /* 0x000fe8000bf05270 */
[----:B------:R-:W-:Y:S02]  /*8e90*/  UISETP.EQ.XOR UP1, UPT, UR43, 0x3, !UP0 ;  /* 0x000000032b00788c */ /* 0x000fe4000c722a70 */
[----:B------:R-:W-:Y:S02]  /*8ea0*/  USEL UR46, UR4, URZ, UP0 ;  /* 0x000000ff042e7287 */ /* 0x000fe40008000000 */
[----:B------:R-:W-:Y:S04]  /*8eb0*/  USEL UR5, URZ, 0x1, !UP1 ;  /* 0x00000001ff057887 */ /* 0x000fe8000c800000 */
[----:B------:R-:W-:Y:S01]  /*8ec0*/  ULOP3.LUT UR54, UR54, UR5, URZ, 0x3c, !UPT ;  /* 0x0000000536367292 */ /* 0x000fe2000f8e3cff */
[----:B------:R-:W-:Y:S11]  /*8ed0*/  @P0 BRA `(.L_x_136) ;  /* 0x0000000000040947 */ /* 0x000ff60003800000 */
[----:B------:R-:W-:Y:S04]  /*8ee0*/  DEPBAR.LE SB0, 0x1 ;  /* 0x000080400000791a */ /* 0x000fe80000000000 */
.L_x_136:
[----:B------:R-:W-:Y:S05]  /*8ef0*/  BSYNC.RECONVERGENT B0 ;  /* 0x0000000000007941 */ /* 0x000fea0003800200 */
.L_x_135:
[----:B------:R-:W-:Y:S01]  /*8f00*/  BAR.SYNC.DEFER_BLOCKING 0x1, 0x80 ;  /* 0x0042000000007b1d */ /* 0x000fe20000010000 */
[----:B------:R-:W-:Y:S01]  /*8f10*/  UISETP.NE.AND UP0, UPT, UR53, -0x2, UPT ;  /* 0xfffffffe3500788c */ /* 0x000fe2000bf05270 */
[----:B------:R-:W-:Y:S08]  /*8f20*/  IADD3 R0, PT, PT, R36, 0x1, RZ ;  /* 0x0000000124007810 */ /* 0x000ff00007ffe0ff */
[----:B------:R-:W-:Y:S05]  /*8f30*/  BRA.U !UP0, `(.L_x_137) ;  /* 0x0000000108287547 */ /* 0x000fea000b800000 */
[----:B------:R-:W2:Y:S01]  /*8f40*/  S2R R2, SR_CgaCtaId ;  /* 0x0000000000027919 */ /* 0x000ea20000008800 */
[----:B------:R-:W-:Y:S01]  /*8f50*/  ISETP.NE.AND P0, PT, R102, RZ, PT ;  /* 0x000000ff6600720c */ /* 0x000fe20003f05270 */
[----:B------:R-:W-:Y:S01]  /*8f60*/  IMAD.U32 R3, RZ, RZ, UR52 ;  /* 0x00000034ff037e24 */ /* 0x000fe2000f8e00ff */
[----:B------:R-:W-:Y:S04]  /*8f70*/  UIADD3 UR4, UPT, UPT, UR52, 0x1, URZ ;  /* 0x0000000134047890 */ /* 0x000fe8000fffe0ff */
[----:B------:R-:W-:Y:S04]  /*8f80*/  UISETP.NE.AND UP0, UPT, UR4, 0x3, UPT ;  /* 0x000000030400788c */ /* 0x000fe8000bf05270 */
[----:B------:R-:W-:Y:S03]  /*8f90*/  USEL UR52, UR4, URZ, UP0 ;  /* 0x000000ff04347287 */ /* 0x000fe60008000000 */
[----:B------:R-:W-:Y:S05]  /*8fa0*/  @P0 LEA R3, R3, UR47, 0x3 ;  /* 0x0000002f03030c11 */ /* 0x000fea000f8e18ff */
[----:B------:R-:W-:Y:S05]  /*8fb0*/  @P0 VIADD R3, R3, 0xa8 ;  /* 0x000000a803030836 */ /* 0x000fea0000000000 */
[----:B--2---:R-:W-:Y:S04]  /*8fc0*/  @P0 PRMT R2, R2, 0x654, R3 ;  /* 0x0000065402020816 */ /* 0x004fe80000000003 */
[----:B------:R2:W-:Y:S03]  /*8fd0*/  @P0 SYNCS.ARRIVE.TRANS64.RED.A1T0 RZ, [R2+URZ], RZ ;  /* 0x000000ff02ff09a7 */ /* 0x0005e600081004ff */
.L_x_137:
[----:B------:R-:W-:Y:S01]  /*8fe0*/  R2UR UR6, R101 ;  /* 0x00000000650672ca */ /* 0x000fe200000e0000 */
[----:B------:R-:W-:Y:S01]  /*8ff0*/  UIADD3 UR53, UPT, UPT, UR53, 0x2, URZ ;  /* 0x0000000235357890 */ /* 0x000fe2000fffe0ff */
[----:B------:R-:W-:Y:S01]  /*9000*/  R2UR UR5, R86 ;  /* 0x00000000560572ca */ /* 0x000fe200000e0000 */
[----:B------:R-:W-:Y:S01]  /*9010*/  UMOV UR36, UR63 ;  /* 0x0000003f00247c82 */ /* 0x000fe20008000000 */
[----:B------:R-:W-:Y:S02]  /*9020*/  R2UR UR4, R87 ;  /* 0x00000000570472ca */ /* 0x000fe400000e0000 */
[----:B------:R-:W-:Y:S02]  /*9030*/  ISETP.NE.AND P0, PT, R91, 0x2, PT ;  /* 0x000000025b00780c */ /* 0x000fe40003f05270 */
[----:B------:R-:W-:Y:S02]  /*9040*/  ISETP.NE.AND P1, PT, R0, 0x2, PT ;  /* 0x000000020000780c */ /* 0x000fe40003f25270 */
[----:B------:R-:W-:Y:S02]  /*9050*/  SEL R3, RZ, 0x1, P0 ;  /* 0x00000001ff037807 */ /* 0x000fe40000000000 */
[----:B--2---:R-:W-:Y:S01]  /*9060*/  SEL R2, RZ, 0x1, P1 ;  /* 0x00000001ff027807 */ /* 0x004fe20000800000 */
[----:B------:R-:W-:Y:S01]  /*9070*/  UISETP.NE.AND UP0, UPT, UR6, URZ, UPT ;  /* 0x000000ff0600728c */ /* 0x000fe2000bf05270 */
[----:B------:R-:W-:Y:S01]  /*9080*/  LOP3.LUT R94, R94, R3, RZ, 0x3c, !PT ;  /* 0x000000035e5e7212 */ /* 0x000fe200078e3cff */
[----:B------:R-:W-:Y:S01]  /*9090*/  UIADD3 UR26, UPT, UPT, UR37, UR5, URZ ;  /* 0x00000005251a7290 */ /* 0x000fe2000fffe0ff */
[----:B------:R-:W-:Y:S01]  /*90a0*/  LOP3.LUT R95, R95, R2, RZ, 0x3c, !PT ;  /* 0x000000025f5f7212 */ /* 0x000fe200078e3cff */
[----:B------:R-:W-:Y:S01]  /*90b0*/  UIADD3 UR27, UPT, UPT, UR38, UR4, URZ ;  /* 0x00000004261b7290 */ /* 0x000fe2000fffe0ff */
[----:B------:R-:W-:Y:S02]  /*90c0*/  SEL R91, R91, RZ, P0 ;  /* 0x000000ff5b5b7207 */ /* 0x000fe40000000000 */
[----:B------:R-:W-:Y:S02]  /*90d0*/  SEL R36, R0, RZ, P1 ;  /* 0x000000ff00247207 */ /* 0x000fe40000800000 */
[----:B------:R-:W-:Y:S07]  /*90e0*/  BRA.U UP0, `(.L_x_138) ;  /* 0xffffffd500887547 */ /* 0x000fee000b83ffff */
[----:B------:R-:W-:-:S13]  /*90f0*/  R2UR UR4, R88 ;  /* 0x00000000580472ca */ /* 0x000fda00000e0000 */
[----:B------:R-:W-:-:S09]  /*9100*/  UISETP.NE.AND UP0, UPT, UR4, URZ, UPT ;  /* 0x000000ff0400728c */ /* 0x000fd2000bf05270 */
[----:B------:R-:W-:Y:S05]  /*9110*/  BRA.U !UP0, `(.L_x_139) ;  /* 0x0000000108487547 */ /* 0x000fea000b800000 */
[----:B------:R-:W2:Y:S02]  /*9120*/  LDCU.64 UR4, c[0x0][0xc90] ;  /* 0x00019200ff0477ac */ /* 0x000ea40008000a00 */
[----:B--2---:R-:W-:-:S04]  /*9130*/  UISETP.NE.U32.AND UP0, UPT, UR4, URZ, UPT ;  /* 0x000000ff0400728c */ /* 0x004fc8000bf05070 */
[----:B------:R-:W-:-:S09]  /*9140*/  UISETP.NE.AND.EX UP0, UPT, UR5, URZ, UPT, UP0 ;  /* 0x000000ff0500728c */ /* 0x000fd2000bf05300 */
[----:B------:R-:W-:Y:S05]  /*9150*/  BRA.U UP0, `(.L_x_140) ;  /* 0x00000001000c7547 */ /* 0x000fea000b800000 */
[----:B------:R-:W-:-:S13]  /*9160*/  FSETP.NEU.AND P0, PT, R41, RZ, PT ;  /* 0x000000ff2900720b */ /* 0x000fda0003f0d000 */
[----:B------:R-:W-:Y:S05]  /*9170*/  @!P0 EXIT ;  /* 0x000000000000894d */ /* 0x000fea0003800000 */
[----:B------:R-:W-:Y:S05]  /*9180*/  BRA `(.L_x_139) ;  /* 0x00000000002c7947 */ /* 0x000fea0003800000 */
.L_x_140:
[----:B------:R-:W-:Y:S01]  /*9190*/  ISETP.NE.AND P0, PT, R90, RZ, PT ;  /* 0x000000ff5a00720c */ /* 0x000fe20003f05270 */
[----:B------:R-:W-:-:S12]  /*91a0*/  BSSY.RECONVERGENT B0, `(.L_x_139) ;  /* 0x0000009000007945 */ /* 0x000fd80003800200 */
[----:B------:R-:W-:Y:S05]  /*91b0*/  @P0 BRA `(.L_x_141) ;  /* 0x0000000000140947 */ /* 0x000fea0003800000 */
[----:B------:R-:W2:Y:S02]  /*91c0*/  LDCU.64 UR4, c[0x0][0xc88] ;  /* 0x00019100ff0477ac */ /* 0x000ea40008000a00 */
[----:B--2---:R-:W-:-:S04]  /*91d0*/  ISETP.NE.U32.AND P0, PT, RZ, UR4, PT ;  /* 0x00000004ff007c0c */ /* 0x004fc8000bf05070 */
[----:B------:R-:W-:-:S13]  /*91e0*/  ISETP.NE.AND.EX P0, PT, RZ, UR5, PT, P0 ;  /* 0x00000005ff007c0c */ /* 0x000fda000bf05300 */
[----:B------:R-:W-:Y:S05]  /*91f0*/  @!P0 EXIT ;  /* 0x000000000000894d */ /* 0x000fea0003800000 */
[----:B------:R-:W-:Y:S05]  /*9200*/  BRA `(.L_x_142) ;  /* 0x0000000000087947 */ /* 0x000fea0003800000 */
.L_x_141:
[----:B------:R-:W-:-:S13]  /*9210*/  FSETP.NEU.AND P0, PT, R41, RZ, PT ;  /* 0x000000ff2900720b */ /* 0x000fda0003f0d000 */
[----:B------:R-:W-:Y:S05]  /*9220*/  @!P0 EXIT ;  /* 0x000000000000894d */ /* 0x000fea0003800000 */
.L_x_142:
[----:B------:R-:W-:Y:S05]  /*9230*/  BSYNC.RECONVERGENT B0 ;  /* 0x0000000000007941 */ /* 0x000fea0003800200 */
.L_x_139:
[----:B------:R-:W2:Y:S01]  /*9240*/  S2UR UR5, SR_CgaCtaId ;  /* 0x00000000000579c3 */ /* 0x000ea20000008800 */
[----:B------:R-:W-:Y:S01]  /*9250*/  ULEA UR4, UR52, UR47, 0x3 ;  /* 0x0000002f34047291 */ /* 0x000fe2000f8e18ff */
[----:B------:R-:W-:-:S04]  /*9260*/  DEPBAR.LE SB0, 0x0 ;  /* 0x000080000000791a */ /* 0x000fc80000000000 */
[----:B------:R-:W-:-:S04]  /*9270*/  UIADD3 UR4, UPT, UPT, UR4, 0xa8, URZ ;  /* 0x000000a804047890 */ /* 0x000fc8000fffe0ff */
[----:B--2---:R-:W-:-:S09]  /*9280*/  UPRMT UR4, UR5, 0x654, UR4 ;  /* 0x0000065405047896 */ /* 0x004fd20008000004 */
[----:B------:R-:W-:Y:S01]  /*9290*/  SYNCS.ARRIVE.TRANS64.RED.A1T0 RZ, [UR4], RZ ;  /* 0x000000ffffff79a7 */ /* 0x000fe20008100404 */
[----:B------:R-:W-:Y:S05]  /*92a0*/  EXIT ;  /* 0x000000000000794d */ /* 0x000fea0003800000 */
.L_x_25:
[----:B-1----:R1:W2:Y:S02]  /*92b0*/  SYNCS.PHASECHK.TRANS64.TRYWAIT P0, [R0+URZ+0x120], R3 ;  /* 0x00012003000075a7 */ /* 0x0022a400080011ff */
[----:B--2---:R-:W-:Y:S05]  /*92c0*/  @!P0 NANOSLEEP.SYNCS 0x989680 ;  /* 0x009896800000895d */ /* 0x004fea0003900000 */
[----:B------:R-:W2:Y:S02]  /*92d0*/  @!P0 SYNCS.PHASECHK.TRANS64 P0, [R0+URZ+0x120], R3 ;  /* 0x00012003000085a7 */ /* 0x000ea400080010ff */
[----:B--2---:R-:W-:Y:S05]  /*92e0*/  @!P0 BRA `(.L_x_25) ;  /* 0xfffffffc00f08947 */ /* 0x004fea000383ffff */
[----:B------:R-:W-:Y:S05]  /*92f0*/  BRA `(.L_x_143) ;  /* 0xffffff8800587947 */ /* 0x000fea000383ffff */
.L_x_28:
[----:B-1----:R-:W-:-:S07]  /*9300*/  MOV R0, UR5 ;  /* 0x0000000500007c02 */ /* 0x002fce0008000f00 */
.L_x_144:
[----:B-1----:R1:W2:Y:S02]  /*9310*/  SYNCS.PHASECHK.TRANS64.TRYWAIT P0, [R0+URZ+0x48], R3 ;  /* 0x00004803000075a7 */ /* 0x0022a400080011ff */
[----:B--2---:R-:W-:Y:S05]  /*9320*/  @!P0 NANOSLEEP.SYNCS 0x989680 ;  /* 0x009896800000895d */ /* 0x004fea0003900000 */
[----:B------:R-:W2:Y:S02]  /*9330*/  @!P0 SYNCS.PHASECHK.TRANS64 P0, [R0+URZ+0x48], R3 ;  /* 0x00004803000085a7 */ /* 0x000ea400080010ff */
[----:B--2---:R-:W-:Y:S05]  /*9340*/  @!P0 BRA `(.L_x_144) ;  /* 0xfffffffc00f08947 */ /* 0x004fea000383ffff */
[----:B------:R-:W-:Y:S05]  /*9350*/  BRA `(.L_x_27) ;  /* 0xffffff8800bc7947 */ /* 0x000fea000383ffff */
.L_x_37:
[----:B-1----:R-:W-:-:S07]  /*9360*/  MOV R0, UR6 ;  /* 0x0000000600007c02 */ /* 0x002fce0008000f00 */
.L_x_145:
[----:B-1----:R1:W2:Y:S02]  /*9370*/  SYNCS.PHASECHK.TRANS64.TRYWAIT P0, [R0+URZ+0x48], R3 ;  /* 0x00004803000075a7 */ /* 0x0022a400080011ff */
[----:B--2---:R-:W-:Y:S05]  /*9380*/  @!P0 NANOSLEEP.SYNCS 0x989680 ;  /* 0x009896800000895d */ /* 0x004fea0003900000 */
[----:B------:R-:W2:Y:S02]  /*9390*/  @!P0 SYNCS.PHASECHK.TRANS64 P0, [R0+URZ+0x48], R3 ;  /* 0x00004803000085a7 */ /* 0x000ea400080010ff */
[----:B--2---:R-:W-:Y:S05]  /*93a0*/  @!P0 BRA `(.L_x_145) ;  /* 0xfffffffc00f08947 */ /* 0x004fea000383ffff */
[----:B------:R-:W-:Y:S05]  /*93b0*/  BRA `(.L_x_36) ;  /* 0xffffff8c00d87947 */ /* 0x000fea000383ffff */
.L_x_44:
[----:B-1----:R1:W4:Y:S02]  /*93c0*/  SYNCS.PHASECHK.TRANS64.TRYWAIT P0, [R3+URZ+0xd0], R0 ;  /* 0x0000d000030075a7 */ /* 0x00232400080011ff */
[----:B----4-:R-:W-:Y:S05]  /*93d0*/  @!P0 NANOSLEEP.SYNCS 0x989680 ;  /* 0x009896800000895d */ /* 0x010fea0003900000 */
[----:B------:R-:W4:Y:S02]  /*93e0*/  @!P0 SYNCS.PHASECHK.TRANS64 P0, [R3+URZ+0xd0], R0 ;  /* 0x0000d000030085a7 */ /* 0x000f2400080010ff */
[----:B----4-:R-:W-:Y:S05]  /*93f0*/  @!P0 BRA `(.L_x_44) ;  /* 0xfffffffc00f08947 */ /* 0x010fea000383ffff */
[----:B------:R-:W-:Y:S05]  /*9400*/  BRA `(.L_x_146) ;  /* 0xffffff9000d07947 */ /* 0x000fea000383ffff */
.L_x_48:
[----:B-1----:R-:W-:-:S07]  /*9410*/  MOV R0, UR4 ;  /* 0x0000000400007c02 */ /* 0x002fce0008000f00 */
.L_x_147:
[----:B-1----:R1:W2:Y:S02]  /*9420*/  SYNCS.PHASECHK.TRANS64.TRYWAIT P0, [R0+URZ], R3 ;  /* 0x00000003000075a7 */ /* 0x0022a400080011ff */
[----:B--2---:R-:W-:Y:S05]  /*9430*/  @!P0 NANOSLEEP.SYNCS 0x989680 ;  /* 0x009896800000895d */ /* 0x004fea0003900000 */
[----:B------:R-:W2:Y:S02]  /*9440*/  @!P0 SYNCS.PHASECHK.TRANS64 P0, [R0+URZ], R3 ;  /* 0x00000003000085a7 */ /* 0x000ea400080010ff */
[----:B--2---:R-:W-:Y:S05]  /*9450*/  @!P0 BRA `(.L_x_147) ;  /* 0xfffffffc00f08947 */ /* 0x004fea000383ffff */
[----:B------:R-:W-:Y:S05]  /*9460*/  BRA `(.L_x_148) ;  /* 0xffffff98007c7947 */ /* 0x000fea000383ffff */
.L_x_49:
[----:B------:R-:W-:-:S07]  /*9470*/  MOV R0, UR5 ;  /* 0x0000000500007c02 */ /* 0x000fce0008000f00 */
.L_x_149:
[----:B-1----:R1:W2:Y:S02]  /*9480*/  SYNCS.PHASECHK.TRANS64.TRYWAIT P0, [R0+URZ], R3 ;  /* 0x00000003000075a7 */ /* 0x0022a400080011ff */
[----:B--2---:R-:W-:Y:S05]  /*9490*/  @!P0 NANOSLEEP.SYNCS 0x989680 ;  /* 0x009896800000895d */ /* 0x004fea0003900000 */
[----:B------:R-:W2:Y:S02]  /*94a0*/  @!P0 SYNCS.PHASECHK.TRANS64 P0, [R0+URZ], R3 ;  /* 0x00000003000085a7 */ /* 0x000ea400080010ff */
[----:B--2---:R-:W-:Y:S05]  /*94b0*/  @!P0 BRA `(.L_x_149) ;  /* 0xfffffffc00f08947 */ /* 0x004fea000383ffff */
[----:B------:R-:W-:Y:S05]  /*94c0*/  BRA `(.L_x_150) ;  /* 0xffffff9800887947 */ /* 0x000fea000383ffff */
.L_x_50:
[----:B------:R-:W-:-:S07]  /*94d0*/  MOV R0, UR5 ;  /* 0x0000000500007c02 */ /* 0x000fce0008000f00 */
.L_x_151:
[----:B-1----:R1:W2:Y:S02]  /*94e0*/  SYNCS.PHASECHK.TRANS64.TRYWAIT P0, [R0+URZ], R3 ;  /* 0x00000003000075a7 */ /* 0x0022a400080011ff */
[----:B--2---:R-:W-:Y:S05]  /*94f0*/  @!P0 NANOSLEEP.SYNCS 0x989680 ;  /* 0x009896800000895d */ /* 0x004fea0003900000 */
[----:B------:R-:W2:Y:S02]  /*9500*/  @!P0 SYNCS.PHASECHK.TRANS64 P0, [R0+URZ], R3 ;  /* 0x00000003000085a7 */ /* 0x000ea400080010ff */
[----:B--2---:R-:W-:Y:S05]  /*9510*/  @!P0 BRA `(.L_x_151) ;  /* 0xfffffffc00f08947 */ /* 0x004fea000383ffff */
[----:B------:R-:W-:Y:S05]  /*9520*/  BRA `(.L_x_152) ;  /* 0xffffff9800947947 */ /* 0x000fea000383ffff */
.L_x_51:
[----:B------:R-:W-:-:S07]  /*9530*/  MOV R0, UR5 ;  /* 0x0000000500007c02 */ /* 0x000fce0008000f00 */
.L_x_153:
[----:B-1----:R1:W2:Y:S02]  /*9540*/  SYNCS.PHASECHK.TRANS64.TRYWAIT P0, [R0+URZ], R3 ;  /* 0x00000003000075a7 */ /* 0x0022a400080011ff */
[----:B--2---:R-:W-:Y:S05]  /*9550*/  @!P0 NANOSLEEP.SYNCS 0x989680 ;  /* 0x009896800000895d */ /* 0x004fea0003900000 */
[----:B------:R-:W2:Y:S02]  /*9560*/  @!P0 SYNCS.PHASECHK.TRANS64 P0, [R0+URZ], R3 ;  /* 0x00000003000085a7 */ /* 0x000ea400080010ff */
[----:B--2---:R-:W-:Y:S05]  /*9570*/  @!P0 BRA `(.L_x_153) ;  /* 0xfffffffc00f08947 */ /* 0x004fea000383ffff */
[----:B------:R-:W-:Y:S05]  /*9580*/  BRA `(.L_x_154) ;  /* 0xffffff9800a07947 */ /* 0x000fea000383ffff */
.L_x_52:
[----:B------:R-:W-:-:S07]  /*9590*/  MOV R0, UR5 ;  /* 0x0000000500007c02 */ /* 0x000fce0008000f00 */
.L_x_155:
[----:B-1----:R1:W2:Y:S02]  /*95a0*/  SYNCS.PHASECHK.TRANS64.TRYWAIT P0, [R0+URZ], R3 ;  /* 0x00000003000075a7 */ /* 0x0022a400080011ff */
[----:B--2---:R-:W-:Y:S05]  /*95b0*/  @!P0 NANOSLEEP.SYNCS 0x989680 ;  /* 0x009896800000895d */ /* 0x004fea0003900000 */
[----:B------:R-:W2:Y:S02]  /*95c0*/  @!P0 SYNCS.PHASECHK.TRANS64 P0, [R0+URZ], R3 ;  /* 0x00000003000085a7 */ /* 0x000ea400080010ff */
[----:B--2---:R-:W-:Y:S05]  /*95d0*/  @!P0 BRA `(.L_x_155) ;  /* 0xfffffffc00f08947 */ /* 0x004fea000383ffff */
[----:B------:R-:W-:Y:S05]  /*95e0*/  BRA `(.L_x_156) ;  /* 0xffffff9800ac7947 */ /* 0x000fea000383ffff */
.L_x_53:
[----:B------:R-:W-:-:S07]  /*95f0*/  MOV R0, UR5 ;  /* 0x0000000500007c02 */ /* 0x000fce0008000f00 */
.L_x_157:
[----:B-1----:R1:W2:Y:S02]  /*9600*/  SYNCS.PHASECHK.TRANS64.TRYWAIT P0, [R0+URZ], R3 ;  /* 0x00000003000075a7 */ /* 0x0022a400080011ff */
[----:B--2---:R-:W-:Y:S05]  /*9610*/  @!P0 NANOSLEEP.SYNCS 0x989680 ;  /* 0x009896800000895d */ /* 0x004fea0003900000 */
[----:B------:R-:W2:Y:S02]  /*9620*/  @!P0 SYNCS.PHASECHK.TRANS64 P0, [R0+URZ], R3 ;  /* 0x00000003000085a7 */ /* 0x000ea400080010ff */
[----:B--2---:R-:W-:Y:S05]  /*9630*/  @!P0 BRA `(.L_x_157) ;  /* 0xfffffffc00f08947 */ /* 0x004fea000383ffff */
[----:B------:R-:W-:Y:S05]  /*9640*/  BRA `(.L_x_158) ;  /* 0xffffff9800b87947 */ /* 0x000fea000383ffff */
.L_x_54:
[----:B------:R-:W-:-:S07]  /*9650*/  MOV R0, UR5 ;  /* 0x0000000500007c02 */ /* 0x000fce0008000f00 */
.L_x_159:
[----:B-1----:R1:W2:Y:S02]  /*9660*/  SYNCS.PHASECHK.TRANS64.TRYWAIT P0, [R0+URZ], R3 ;  /* 0x00000003000075a7 */ /* 0x0022a400080011ff */
[----:B--2---:R-:W-:Y:S05]  /*9670*/  @!P0 NANOSLEEP.SYNCS 0x989680 ;  /* 0x009896800000895d */ /* 0x004fea0003900000 */
[----:B------:R-:W2:Y:S02]  /*9680*/  @!P0 SYNCS.PHASECHK.TRANS64 P0, [R0+URZ], R3 ;  /* 0x00000003000085a7 */ /* 0x000ea400080010ff */
[----:B--2---:R-:W-:Y:S05]  /*9690*/  @!P0 BRA `(.L_x_159) ;  /* 0xfffffffc00f08947 */ /* 0x004fea000383ffff */
[----:B------:R-:W-:Y:S05]  /*96a0*/  BRA `(.L_x_160) ;  /* 0xffffff9800c47947 */ /* 0x000fea000383ffff */
.L_x_55:
[----:B------:R-:W-:-:S07]  /*96b0*/  MOV R0, UR5 ;  /* 0x0000000500007c02 */ /* 0x000fce0008000f00 */
.L_x_161:
[----:B-1----:R1:W2:Y:S02]  /*96c0*/  SYNCS.PHASECHK.TRANS64.TRYWAIT P0, [R0+URZ], R3 ;  /* 0x00000003000075a7 */ /* 0x0022a400080011ff */
[----:B--2---:R-:W-:Y:S05]  /*96d0*/  @!P0 NANOSLEEP.SYNCS 0x989680 ;  /* 0x009896800000895d */ /* 0x004fea0003900000 */
[----:B------:R-:W2:Y:S02]  /*96e0*/  @!P0 SYNCS.PHASECHK.TRANS64 P0, [R0+URZ], R3 ;  /* 0x00000003000085a7 */ /* 0x000ea400080010ff */
[----:B--2---:R-:W-:Y:S05]  /*96f0*/  @!P0 BRA `(.L_x_161) ;  /* 0xfffffffc00f08947 */ /* 0x004fea000383ffff */
[----:B------:R-:W-:Y:S05]  /*9700*/  BRA `(.L_x_162) ;  /* 0xffffff9800d07947 */ /* 0x000fea000383ffff */
.L_x_58:
[----:B--2---:R2:W3:Y:S02]  /*9710*/  SYNCS.PHASECHK.TRANS64.TRYWAIT P0, [R0+URZ+0x110], R5 ;  /* 0x00011005000075a7 */ /* 0x0044e400080011ff */
[----:B---3--:R-:W-:Y:S05]  /*9720*/  @!P0 NANOSLEEP.SYNCS 0x989680 ;  /* 0x009896800000895d */ /* 0x008fea0003900000 */
[----:B------:R-:W3:Y:S02]  /*9730*/  @!P0 SYNCS.PHASECHK.TRANS64 P0, [R0+URZ+0x110], R5 ;  /* 0x00011005000085a7 */ /* 0x000ee400080010ff */
[----:B---3--:R-:W-:Y:S05]  /*9740*/  @!P0 BRA `(.L_x_58) ;  /* 0xfffffffc00f08947 */ /* 0x008fea000383ffff */
[----:B------:R-:W-:Y:S05]  /*9750*/  BRA `(.L_x_163) ;  /* 0xffffff9c00347947 */ /* 0x000fea000383ffff */
.L_x_59:
[----:B------:R-:W-:-:S07]  /*9760*/  MOV R0, UR4 ;  /* 0x0000000400007c02 */ /* 0x000fce0008000f00 */
.L_x_164:
[----:B--2---:R2:W3:Y:S02]  /*9770*/  SYNCS.PHASECHK.TRANS64.TRYWAIT P0, [R0+URZ+0xe0], R7 ;  /* 0x0000e007000075a7 */ /* 0x0044e400080011ff */
[----:B---3--:R-:W-:Y:S05]  /*9780*/  @!P0 NANOSLEEP.SYNCS 0x989680 ;  /* 0x009896800000895d */ /* 0x008fea0003900000 */
[----:B------:R-:W3:Y:S02]  /*9790*/  @!P0 SYNCS.PHASECHK.TRANS64 P0, [R0+URZ+0xe0], R7 ;  /* 0x0000e007000085a7 */ /* 0x000ee400080010ff */
[----:B---3--:R-:W-:Y:S05]  /*97a0*/  @!P0 BRA `(.L_x_164) ;  /* 0xfffffffc00f08947 */ /* 0x008fea000383ffff */
[----:B------:R-:W-:Y:S05]  /*97b0*/  BRA `(.L_x_165) ;  /* 0xffffff9c00447947 */ /* 0x000fea000383ffff */
.L_x_60:
[----:B--2---:R2:W3:Y:S02]  /*97c0*/  SYNCS.PHASECHK.TRANS64.TRYWAIT P1, [R0+URZ+0xd0], R5 ;  /* 0x0000d005000075a7 */ /* 0x0044e400080211ff */
[----:B---3--:R-:W-:Y:S05]  /*97d0*/  @!P1 NANOSLEEP.SYNCS 0x989680 ;  /* 0x009896800000995d */ /* 0x008fea0003900000 */
[----:B------:R-:W3:Y:S02]  /*97e0*/  @!P1 SYNCS.PHASECHK.TRANS64 P1, [R0+URZ+0xd0], R5 ;  /* 0x0000d005000095a7 */ /* 0x000ee400080210ff */
[----:B---3--:R-:W-:Y:S05]  /*97f0*/  @!P1 BRA `(.L_x_60) ;  /* 0xfffffffc00f09947 */ /* 0x008fea000383ffff */
[----:B------:R-:W-:Y:S05]  /*9800*/  BRA `(.L_x_166) ;  /* 0xffffff9c00747947 */ /* 0x000fea000383ffff */
.L_x_63:
[----:B------:R-:W-:-:S07]  /*9810*/  MOV R0, UR4 ;  /* 0x0000000400007c02 */ /* 0x000fce0008000f00 */
.L_x_167:
[----:B--2---:R2:W3:Y:S02]  /*9820*/  SYNCS.PHASECHK.TRANS64.TRYWAIT P0, [R0+URZ+0xe0], R3 ;  /* 0x0000e003000075a7 */ /* 0x0044e400080011ff */
[----:B---3--:R-:W-:Y:S05]  /*9830*/  @!P0 NANOSLEEP.SYNCS 0x989680 ;  /* 0x009896800000895d */ /* 0x008fea0003900000 */
[----:B------:R-:W3:Y:S02]  /*9840*/  @!P0 SYNCS.PHASECHK.TRANS64 P0, [R0+URZ+0xe0], R3 ;  /* 0x0000e003000085a7 */ /* 0x000ee400080010ff */
[----:B---3--:R-:W-:Y:S05]  /*9850*/  @!P0 BRA `(.L_x_167) ;  /* 0xfffffffc00f08947 */ /* 0x008fea000383ffff */
[----:B------:R-:W-:Y:S05]  /*9860*/  BRA `(.L_x_62) ;  /* 0xffffff9c00c87947 */ /* 0x000fea000383ffff */
.L_x_72:
[----:B--2---:R-:W-:-:S04]  /*9870*/  MOV R5, UR5 ;  /* 0x0000000500057c02 */ /* 0x004fc80008000f00 */
[----:B------:R2:W3:Y:S03]  /*9880*/  SYNCS.PHASECHK.TRANS64.TRYWAIT P0, [R5+URZ+0x8], R6 ;  /* 0x00000806050075a7 */ /* 0x0004e600080011ff */
[----:B---3--:R-:W-:Y:S05]  /*9890*/  @!P0 NANOSLEEP.SYNCS 0x989680 ;  /* 0x009896800000895d */ /* 0x008fea0003900000 */
[----:B------:R-:W3:Y:S02]  /*98a0*/  @!P0 SYNCS.PHASECHK.TRANS64 P0, [R5+URZ+0x8], R6 ;  /* 0x00000806050085a7 */ /* 0x000ee400080010ff */
[----:B---3--:R-:W-:Y:S05]  /*98b0*/  @!P0 BRA `(.L_x_72) ;  /* 0xfffffffc00ec8947 */ /* 0x008fea000383ffff */
[----:B------:R-:W-:Y:S05]  /*98c0*/  BRA `(.L_x_71) ;  /* 0xffffffa000807947 */ /* 0x000fea000383ffff */
.L_x_74:
[----:B------:R-:W-:Y:S01]  /*98d0*/  BSSY B0, `(.L_x_168) ;  /* 0x0000006000007945 */ /* 0x000fe20003800000 */
[----:B------:R-:W-:-:S07]  /*98e0*/  MOV R15, 0xffffffff ;  /* 0xffffffff000f7802 */ /* 0x000fce0000000f00 */
[----:B-12--5:R-:W-:Y:S05]  /*98f0*/  WARPSYNC.COLLECTIVE R15, `(.L_x_169) ;  /* 0x000000000f0c7348 */ /* 0x026fea0003c00000 */
[----:B------:R-:W-:Y:S02]  /*9900*/  ELECT P6, UR79, PT ;  /* 0x00000000004f782f */ /* 0x000fe400038c0000 */
[----:B------:R-:W-:Y:S01]  /*9910*/  MOV R14, UR79 ;  /* 0x0000004f000e7c02 */ /* 0x000fe20008000f00 */
[----:B-12--5:R-:W-:Y:S10]  /*9920*/  ENDCOLLECTIVE ;  /* 0x000000000000791b */ /* 0x026ff40003800000 */
.L_x_169:
[----:B------:R-:W-:Y:S05]  /*9930*/  BSYNC B0 ;  /* 0x0000000000007941 */ /* 0x000fea0003800000 */
.L_x_168:
[----:B------:R-:W-:Y:S01]  /*9940*/  PLOP3.LUT P0, PT, P6, PT, PT, 0x80, 0x8 ;  /* 0x000000000008781c */ /* 0x000fe2000370f070 */
[----:B------:R-:W-:-:S12]  /*9950*/  BRA `(.L_x_170) ;  /* 0xffffffa000ac7947 */ /* 0x000fd8000383ffff */
.L_x_76:
[----:B--2---:R-:W-:-:S04]  /*9960*/  MOV R3, UR5 ;  /* 0x0000000500037c02 */ /* 0x004fc80008000f00 */
[----:B------:R2:W3:Y:S03]  /*9970*/  SYNCS.PHASECHK.TRANS64.TRYWAIT P0, [R3+URZ+0x8], R4 ;  /* 0x00000804030075a7 */ /* 0x0004e600080011ff */
[----:B---3--:R-:W-:Y:S05]  /*9980*/  @!P0 NANOSLEEP.SYNCS 0x989680 ;  /* 0x009896800000895d */ /* 0x008fea0003900000 */
[----:B------:R-:W3:Y:S02]  /*9990*/  @!P0 SYNCS.PHASECHK.TRANS64 P0, [R3+URZ+0x8], R4 ;  /* 0x00000804030085a7 */ /* 0x000ee400080010ff */
[----:B---3--:R-:W-:Y:S05]  /*99a0*/  @!P0 BRA `(.L_x_76) ;  /* 0xfffffffc00ec8947 */ /* 0x008fea000383ffff */
[----:B------:R-:W-:Y:S05]  /*99b0*/  BRA `(.L_x_75) ;  /* 0xffffffa000b07947 */ /* 0x000fea000383ffff */
.L_x_77:
[----:B-1----:R1:W2:Y:S02]  /*99c0*/  SYNCS.PHASECHK.TRANS64.TRYWAIT P0, [R2+URZ+0xd0], R5 ;  /* 0x0000d005020075a7 */ /* 0x0022a400080011ff */
[----:B--2---:R-:W-:Y:S05]  /*99d0*/  @!P0 NANOSLEEP.SYNCS 0x989680 ;  /* 0x009896800000895d */ /* 0x004fea0003900000 */
[----:B------:R-:W2:Y:S02]  /*99e0*/  @!P0 SYNCS.PHASECHK.TRANS64 P0, [R2+URZ+0xd0], R5 ;  /* 0x0000d005020085a7 */ /* 0x000ea400080010ff */
[----:B--2---:R-:W-:Y:S05]  /*99f0*/  @!P0 BRA `(.L_x_77) ;  /* 0xfffffffc00f08947 */ /* 0x004fea000383ffff */
[----:B------:R-:W-:Y:S05]  /*9a00*/  BRA `(.L_x_171) ;  /* 0xffffffa400f07947 */ /* 0x000fea000383ffff */
.L_x_81:
[----:B------:R-:W-:-:S07]  /*9a10*/  MOV R0, UR57 ;  /* 0x0000003900007c02 */ /* 0x000fce0008000f00 */
.L_x_172:
[----:B-1----:R1:W2:Y:S02]  /*9a20*/  SYNCS.PHASECHK.TRANS64.TRYWAIT P0, [R0+URZ+0x100], R5 ;  /* 0x00010005000075a7 */ /* 0x0022a400080011ff */
[----:B--2---:R-:W-:Y:S05]  /*9a30*/  @!P0 NANOSLEEP.SYNCS 0x989680 ;  /* 0x009896800000895d */ /* 0x004fea0003900000 */
[----:B------:R-:W2:Y:S02]  /*9a40*/  @!P0 SYNCS.PHASECHK.TRANS64 P0, [R0+URZ+0x100], R5 ;  /* 0x00010005000085a7 */ /* 0x000ea400080010ff */
[----:B--2---:R-:W-:Y:S05]  /*9a50*/  @!P0 BRA `(.L_x_172) ;  /* 0xfffffffc00f08947 */ /* 0x004fea000383ffff */
[----:B------:R-:W-:Y:S05]  /*9a60*/  BRA `(.L_x_173) ;  /* 0xffffffac00887947 */ /* 0x000fea000383ffff */
.L_x_84:
[----:B------:R-:W-:Y:S07]  /*9a70*/  MOV R0, UR7 ;  /* 0x0000000700007c02 */ /* 0x000fee0008000f00 */
.L_x_174:
[----:B-1----:R1:W2:Y:S02]  /*9a80*/  SYNCS.PHASECHK.TRANS64.TRYWAIT P0, [R0+URZ], R5 ;  /* 0x00000005000075a7 */ /* 0x0022a400080011ff */
[----:B--2---:R-:W-:Y:S05]  /*9a90*/  @!P0 NANOSLEEP.SYNCS 0x989680 ;  /* 0x009896800000895d */ /* 0x004fea0003900000 */
[----:B------:R-:W2:Y:S02]  /*9aa0*/  @!P0 SYNCS.PHASECHK.TRANS64 P0, [R0+URZ], R5 ;  /* 0x00000005000085a7 */ /* 0x000ea400080010ff */
[----:B--2---:R-:W-:Y:S05]  /*9ab0*/  @!P0 BRA `(.L_x_174) ;  /* 0xfffffffc00f08947 */ /* 0x004fea000383ffff */
[----:B------:R-:W-:Y:S05]  /*9ac0*/  BRA `(.L_x_83) ;  /* 0xffffffac00f87947 */ /* 0x000fea000383ffff */
.L_x_88:
[----:B-1----:R-:W-:-:S07]  /*9ad0*/  MOV R0, UR4 ;  /* 0x0000000400007c02 */ /* 0x002fce0008000f00 */
.L_x_175:
[----:B-1----:R1:W2:Y:S02]  /*9ae0*/  SYNCS.PHASECHK.TRANS64.TRYWAIT P0, [R0+URZ], R3 ;  /* 0x00000003000075a7 */ /* 0x0022a400080011ff */
[----:B--2---:R-:W-:Y:S05]  /*9af0*/  @!P0 NANOSLEEP.SYNCS 0x989680 ;  /* 0x009896800000895d */ /* 0x004fea0003900000 */
[----:B------:R-:W2:Y:S02]  /*9b00*/  @!P0 SYNCS.PHASECHK.TRANS64 P0, [R0+URZ], R3 ;  /* 0x00000003000085a7 */ /* 0x000ea400080010ff */
[----:B--2---:R-:W-:Y:S05]  /*9b10*/  @!P0 BRA `(.L_x_175) ;  /* 0xfffffffc00f08947 */ /* 0x004fea000383ffff */
[----:B------:R-:W-:Y:S05]  /*9b20*/  BRA `(.L_x_176) ;  /* 0xffffffb400107947 */ /* 0x000fea000383ffff */
.L_x_91:
[----:B------:R-:W-:-:S07]  /*9b30*/  MOV R0, UR31 ;  /* 0x0000001f00007c02 */ /* 0x000fce0008000f00 */
.L_x_177:
[----:B-1----:R1:W2:Y:S02]  /*9b40*/  SYNCS.PHASECHK.TRANS64.TRYWAIT P1, [R0+URZ+0x130], R3 ;  /* 0x00013003000075a7 */ /* 0x0022a400080211ff */
[----:B--2---:R-:W-:Y:S05]  /*9b50*/  @!P1 NANOSLEEP.SYNCS 0x989680 ;  /* 0x009896800000995d */ /* 0x004fea0003900000 */
[----:B------:R-:W2:Y:S02]  /*9b60*/  @!P1 SYNCS.PHASECHK.TRANS64 P1, [R0+URZ+0x130], R3 ;  /* 0x00013003000095a7 */ /* 0x000ea400080210ff */
[----:B--2---:R-:W-:Y:S05]  /*9b70*/  @!P1 BRA `(.L_x_177) ;  /* 0xfffffffc00f09947 */ /* 0x004fea000383ffff */
[----:B------:R-:W-:Y:S05]  /*9b80*/  BRA `(.L_x_178) ;  /* 0xffffffb4005c7947 */ /* 0x000fea000383ffff */
.L_x_96:
[----:B--2---:R2:W3:Y:S02]  /*9b90*/  SYNCS.PHASECHK.TRANS64.TRYWAIT P0, [R8+URZ+0xd0], R5 ;  /* 0x0000d005080075a7 */ /* 0x0044e400080011ff */
[----:B---3--:R-:W-:Y:S05]  /*9ba0*/  @!P0 NANOSLEEP.SYNCS 0x989680 ;  /* 0x009896800000895d */ /* 0x008fea0003900000 */
[----:B------:R-:W3:Y:S02]  /*9bb0*/  @!P0 SYNCS.PHASECHK.TRANS64 P0, [R8+URZ+0xd0], R5 ;  /* 0x0000d005080085a7 */ /* 0x000ee400080010ff */
[----:B---3--:R-:W-:Y:S05]  /*9bc0*/  @!P0 BRA `(.L_x_96) ;  /* 0xfffffffc00f08947 */ /* 0x008fea000383ffff */
[----:B------:R-:W-:Y:S05]  /*9bd0*/  BRA `(.L_x_179) ;  /* 0xffffffb800887947 */ /* 0x000fea000383ffff */
.L_x_99:
[----:B------:R-:W-:Y:S07]  /*9be0*/  MOV R0, UR24 ;  /* 0x0000001800007c02 */ /* 0x000fee0008000f00 */
.L_x_180:
[----:B--2---:R2:W3:Y:S02]  /*9bf0*/  SYNCS.PHASECHK.TRANS64.TRYWAIT P1, [R0+URZ+0xc8], R5 ;  /* 0x0000c805000075a7 */ /* 0x0044e400080211ff */
[----:B---3--:R-:W-:Y:S05]  /*9c00*/  @!P1 NANOSLEEP.SYNCS 0x989680 ;  /* 0x009896800000995d */ /* 0x008fea0003900000 */
[----:B------:R-:W3:Y:S02]  /*9c10*/  @!P1 SYNCS.PHASECHK.TRANS64 P1, [R0+URZ+0xc8], R5 ;  /* 0x0000c805000095a7 */ /* 0x000ee400080210ff */
[----:B---3--:R-:W-:Y:S05]  /*9c20*/  @!P1 BRA `(.L_x_180) ;  /* 0xfffffffc00f09947 */ /* 0x008fea000383ffff */
[----:B------:R-:W-:Y:S05]  /*9c30*/  BRA `(.L_x_98) ;  /* 0xffffffc000007947 */ /* 0x000fea000383ffff */
.L_x_102:
[----:B------:R-:W-:Y:S07]  /*9c40*/  MOV R0, UR4 ;  /* 0x0000000400007c02 */ /* 0x000fee0008000f00 */
.L_x_181:
[----:B--2---:R2:W3:Y:S02]  /*9c50*/  SYNCS.PHASECHK.TRANS64.TRYWAIT P0, [R0+URZ+0xa8], R5 ;  /* 0x0000a805000075a7 */ /* 0x0044e400080011ff */
[----:B---3--:R-:W-:Y:S05]  /*9c60*/  @!P0 NANOSLEEP.SYNCS 0x989680 ;  /* 0x009896800000895d */ /* 0x008fea0003900000 */
[----:B------:R-:W3:Y:S02]  /*9c70*/  @!P0 SYNCS.PHASECHK.TRANS64 P0, [R0+URZ+0xa8], R5 ;  /* 0x0000a805000085a7 */ /* 0x000ee400080010ff */
[----:B---3--:R-:W-:Y:S05]  /*9c80*/  @!P0 BRA `(.L_x_181) ;  /* 0xfffffffc00f08947 */ /* 0x008fea000383ffff */
[----:B------:R-:W-:Y:S05]  /*9c90*/  BRA `(.L_x_182) ;  /* 0xffffffc0005c7947 */ /* 0x000fea000383ffff */
.L_x_103:
[----:B------:R-:W-:Y:S07]  /*9ca0*/  MOV R5, UR5 ;  /* 0x0000000500057c02 */ /* 0x000fee0008000f00 */
.L_x_183:
[----:B--2---:R2:W3:Y:S02]  /*9cb0*/  SYNCS.PHASECHK.TRANS64.TRYWAIT P0, [R5+URZ+0xa8], R0 ;  /* 0x0000a800050075a7 */ /* 0x0044e400080011ff */
[----:B---3--:R-:W-:Y:S05]  /*9cc0*/  @!P0 NANOSLEEP.SYNCS 0x989680 ;  /* 0x009896800000895d */ /* 0x008fea0003900000 */
[----:B------:R-:W3:Y:S02]  /*9cd0*/  @!P0 SYNCS.PHASECHK.TRANS64 P0, [R5+URZ+0xa8], R0 ;  /* 0x0000a800050085a7 */ /* 0x000ee400080010ff */
[----:B---3--:R-:W-:Y:S05]  /*9ce0*/  @!P0 BRA `(.L_x_183) ;  /* 0xfffffffc00f08947 */ /* 0x008fea000383ffff */
[----:B------:R-:W-:Y:S05]  /*9cf0*/  BRA `(.L_x_184) ;  /* 0xffffffc000c87947 */ /* 0x000fea000383ffff */
.L_x_105:
[----:B------:R-:W-:-:S07]  /*9d00*/  MOV R0, UR4 ;  /* 0x0000000400007c02 */ /* 0x000fce0008000f00 */
.L_x_185:
[----:B--2---:R2:W3:Y:S02]  /*9d10*/  SYNCS.PHASECHK.TRANS64.TRYWAIT P0, [R0+URZ], R3 ;  /* 0x00000003000075a7 */ /* 0x0044e400080011ff */
[----:B---3--:R-:W-:Y:S05]  /*9d20*/  @!P0 NANOSLEEP.SYNCS 0x989680 ;  /* 0x009896800000895d */ /* 0x008fea0003900000 */
[----:B------:R-:W3:Y:S02]  /*9d30*/  @!P0 SYNCS.PHASECHK.TRANS64 P0, [R0+URZ], R3 ;  /* 0x00000003000085a7 */ /* 0x000ee400080010ff */
[----:B---3--:R-:W-:Y:S05]  /*9d40*/  @!P0 BRA `(.L_x_185) ;  /* 0xfffffffc00f08947 */ /* 0x008fea000383ffff */
[----:B------:R-:W-:Y:S05]  /*9d50*/  BRA `(.L_x_186) ;  /* 0xffffffc400607947 */ /* 0x000fea000383ffff */
.L_x_106:
[----:B------:R-:W-:-:S07]  /*9d60*/  MOV R0, UR5 ;  /* 0x0000000500007c02 */ /* 0x000fce0008000f00 */
.L_x_187:
[----:B--2---:R2:W3:Y:S02]  /*9d70*/  SYNCS.PHASECHK.TRANS64.TRYWAIT P0, [R0+URZ], R3 ;  /* 0x00000003000075a7 */ /* 0x0044e400080011ff */
[----:B---3--:R-:W-:Y:S05]  /*9d80*/  @!P0 NANOSLEEP.SYNCS 0x989680 ;  /* 0x009896800000895d */ /* 0x008fea0003900000 */
[----:B------:R-:W3:Y:S02]  /*9d90*/  @!P0 SYNCS.PHASECHK.TRANS64 P0, [R0+URZ], R3 ;  /* 0x00000003000085a7 */ /* 0x000ee400080010ff */
[----:B---3--:R-:W-:Y:S05]  /*9da0*/  @!P0 BRA `(.L_x_187) ;  /* 0xfffffffc00f08947 */ /* 0x008fea000383ffff */
[----:B------:R-:W-:Y:S05]  /*9db0*/  BRA `(.L_x_188) ;  /* 0xffffffc4006c7947 */ /* 0x000fea000383ffff */
.L_x_108:
[----:B-1----:R1:W2:Y:S02]  /*9dc0*/  SYNCS.PHASECHK.TRANS64.TRYWAIT P0, [R3+URZ+0xd0], R0 ;  /* 0x0000d000030075a7 */ /* 0x0022a400080011ff */
[----:B--2---:R-:W-:Y:S05]  /*9dd0*/  @!P0 NANOSLEEP.SYNCS 0x989680 ;  /* 0x009896800000895d */ /* 0x004fea0003900000 */
[----:B------:R-:W2:Y:S02]  /*9de0*/  @!P0 SYNCS.PHASECHK.TRANS64 P0, [R3+URZ+0xd0], R0 ;  /* 0x0000d000030085a7 */ /* 0x000ea400080010ff */
[----:B--2---:R-:W-:Y:S05]  /*9df0*/  @!P0 BRA `(.L_x_108) ;  /* 0xfffffffc00f08947 */ /* 0x004fea000383ffff */
[----:B------:R-:W-:Y:S05]  /*9e00*/  BRA `(.L_x_189) ;  /* 0xffffffc800547947 */ /* 0x000fea000383ffff */
.L_x_118:
[----:B-1----:R1:W2:Y:S02]  /*9e10*/  SYNCS.PHASECHK.TRANS64.TRYWAIT P1, [R0+URZ+0x90], R3 ;  /* 0x00009003000075a7 */ /* 0x0022a400080211ff */
[----:B--2---:R-:W-:Y:S05]  /*9e20*/  @!P1 NANOSLEEP.SYNCS 0x989680 ;  /* 0x009896800000995d */ /* 0x004fea0003900000 */
[----:B------:R-:W2:Y:S02]  /*9e30*/  @!P1 SYNCS.PHASECHK.TRANS64 P1, [R0+URZ+0x90], R3 ;  /* 0x00009003000095a7 */ /* 0x000ea400080210ff */
[----:B--2---:R-:W-:Y:S05]  /*9e40*/  @!P1 BRA `(.L_x_118) ;  /* 0xfffffffc00f09947 */ /* 0x004fea000383ffff */
[----:B------:R-:W-:Y:S05]  /*9e50*/  BRA `(.L_x_117) ;  /* 0xffffffd400ec7947 */ /* 0x000fea000383ffff */
.L_x_120:
[----:B-1----:R1:W4:Y:S02]  /*9e60*/  SYNCS.PHASECHK.TRANS64.TRYWAIT P0, [R89+URZ+0xf0], R2 ;  /* 0x0000f002590075a7 */ /* 0x00232400080011ff */
[----:B----4-:R-:W-:Y:S05]  /*9e70*/  @!P0 NANOSLEEP.SYNCS 0x989680 ;  /* 0x009896800000895d */ /* 0x010fea0003900000 */
[----:B------:R-:W4:Y:S02]  /*9e80*/  @!P0 SYNCS.PHASECHK.TRANS64 P0, [R89+URZ+0xf0], R2 ;  /* 0x0000f002590085a7 */ /* 0x000f2400080010ff */
[----:B----4-:R-:W-:Y:S05]  /*9e90*/  @!P0 BRA `(.L_x_120) ;  /* 0xfffffffc00f08947 */ /* 0x010fea000383ffff */
[----:B------:R-:W-:Y:S05]  /*9ea0*/  BRA `(.L_x_119) ;  /* 0xffffffd800247947 */ /* 0x000fea000383ffff */
.L_x_131:
[----:B---3--:R3:W4:Y:S02]  /*9eb0*/  SYNCS.PHASECHK.TRANS64.TRYWAIT P0, [R3+URZ+0x90], R4 ;  /* 0x00009004030075a7 */ /* 0x00872400080011ff */
[----:B----4-:R-:W-:Y:S05]  /*9ec0*/  @!P0 NANOSLEEP.SYNCS 0x989680 ;  /* 0x009896800000895d */ /* 0x010fea0003900000 */
[----:B------:R-:W4:Y:S02]  /*9ed0*/  @!P0 SYNCS.PHASECHK.TRANS64 P0, [R3+URZ+0x90], R4 ;  /* 0x00009004030085a7 */ /* 0x000f2400080010ff */
[----:B----4-:R-:W-:Y:S05]  /*9ee0*/  @!P0 BRA `(.L_x_131) ;  /* 0xfffffffc00f08947 */ /* 0x010fea000383ffff */
[----:B------:R-:W-:Y:S05]  /*9ef0*/  BRA `(.L_x_130) ;  /* 0xffffffe400147947 */ /* 0x000fea000383ffff */
        .weak           $__internal_0_$__cuda_sm10x_tcgen05_guardrail_trap_col_being_dealloced_not_returned_by_alloc
        .type           $__internal_0_$__cuda_sm10x_tcgen05_guardrail_trap_col_being_dealloced_not_returned_by_alloc,@function
        .size           $__internal_0_$__cuda_sm10x_tcgen05_guardrail_trap_col_being_dealloced_not_returned_by_alloc,($__internal_1_$__cuda_sm10x_tcgen05_guardrail_trap_phase_invalid_during_alloc - $__internal_0_$__cuda_sm10x_tcgen05_guardrail_trap_col_being_dealloced_not_returned_by_alloc)
$__internal_0_$__cuda_sm10x_tcgen05_guardrail_trap_col_being_dealloced_not_returned_by_alloc:
[----:B------:R-:W-:Y:S05]  /*9f00*/  BPT.TRAP 0x1 ;  /* 0x000000040000795c */ /* 0x000fea0000300000 */
[----:B------:R-:W-:-:S04]  /*9f10*/  HFMA2 R3, -RZ, RZ, 0, 0 ;  /* 0x00000000ff037431 */ /* 0x000fc800000001ff */
[----:B------:R-:W-:Y:S05]  /*9f20*/  RET.REL.NODEC R2 `(_ZN7cutlass13device_kernelINS_4gemm6kernel13GemmUniversalIN4cute5tupleIJiiiiEEENS1_10collective13CollectiveMmaINS1_46MainloopSm100TmaUmmaWarpSpecializedBlockScaledILi9ELi2ELi2ENS5_IJNS4_1CILi8EEENSA_ILi1EEESC_EEEEENS5_IJNSA_ILi256EEENSA_ILi64EEENSA_ILi128EEEEEENS5_IJNS_12float_e5m2_tENS_13float_ue8m0_tEEEENS5_IJNS5_IJlSC_lEEENS4_6LayoutINS5_IJNS5_IJNS5_IJNSA_ILi32EEENSA_ILi4EEEEEEiEEESR_NS5_IJSC_iEEEEEENS5_IJNS5_IJNS5_IJNSA_ILi16EEESP_EEEiEEENS5_IJNS5_IJNSA_ILi0EEESC_EEENSA_ILi512EEEEEENS5_IJSX_iEEEEEEEEEEESL_S14_NS4_8TiledMMAINS4_8MMA_AtomIJNS4_27SM100_MMA_MXF8F6F4_2x1SM_SSISJ_SJ_fSK_Li256ELi64ELNS4_4UMMA5MajorE0ELS19_0ELNS18_7ScaleInE0ELS1A_0EEEEEENSN_INS5_IJSC_SC_SC_EEENS5_IJSX_SX_SX_EEEEENS5_IJNS4_10UnderscoreES1G_S1G_EEEEENS5_IJNS4_18SM100_TMA_2SM_LOADES1J_EEENS5_IJNS4_14ComposedLayoutINS4_7SwizzleILi3ELi4ELi3EEENS4_18smem_ptr_flag_bitsILi8EEENSN_INS5_IJSB_SH_EEENS5_IJSH_SC_EEEEEEENSN_INS5_IJNS5_IJNS5_IJSQ_SC_EEENS5_IJSO_SC_EEEEEESC_NS5_IJSP_SC_EEEEEENS5_IJNS5_IJNS5_IJSV_SZ_EEESY_EEESX_NS5_IJSC_SZ_EEEEEEEEEEEvNS4_8identityENS5_IJNS4_28SM100_TMA_2SM_LOAD_MULTICASTES26_EEES24_vS25_EENS_8epilogue10collective18CollectiveEpilogueINS29_23Sm100TmaWarpSpecializedILi3ELi2ELi32ELb1ELb0EEEJNS5_IJSH_SG_SH_EEENS5_IJNSN_ISH_SC_EENSN_ISO_SC_EEEEENS_10bfloat16_tESM_S2I_SM_NS29_6fusion15FusionCallbacksIS2D_NS2J_17LinearCombinationIS2I_fS2I_fLNS_15FloatRoundStyleE2EEES2E_S2H_JEEENS4_5SM1004TMEM4LOAD26SM100_TMEM_LOAD_32dp32b32xENS4_13SM90_TMA_LOADENS1L_INS1M_ILi2ELi4ELi3EEENS1O_ILi16EEENSN_INS5_IJSB_SO_EEES1V_EEEENS4_39AutoVectorizingCopyWithAssumedAlignmentILi128EEENS4_14SM90_TMA_STOREES2Y_S30_S30_EEEvvEEEEvNT_6ParamsE) ;  /* 0xffffff6002347950 */ /* 0x000fea0003c3ffff */
        .weak           $__internal_1_$__cuda_sm10x_tcgen05_guardrail_trap_phase_invalid_during_alloc
        .type           $__internal_1_$__cuda_sm10x_tcgen05_guardrail_trap_phase_invalid_during_alloc,@function
        .size           $__internal_1_$__cuda_sm10x_tcgen05_guardrail_trap_phase_invalid_during_alloc,($__internal_2_$__cuda_sm10x_tcgen05_guardrail_trap_unallocated_columns_being_dealloced - $__internal_1_$__cuda_sm10x_tcgen05_guardrail_trap_phase_invalid_during_alloc)
$__internal_1_$__cuda_sm10x_tcgen05_guardrail_trap_phase_invalid_during_alloc:
[----:B------:R-:W-:Y:S05]  /*9f30*/  BPT.TRAP 0x1 ;  /* 0x000000040000795c */ /* 0x000fea0000300000 */
[----:B------:R-:W-:-:S04]  /*9f40*/  MOV R5, 0x0 ;  /* 0x0000000000057802 */ /* 0x000fc80000000f00 */
[----:B------:R-:W-:Y:S05]  /*9f50*/  RET.REL.NODEC R4 `(_ZN7cutlass13device_kernelINS_4gemm6kernel13GemmUniversalIN4cute5tupleIJiiiiEEENS1_10collective13CollectiveMmaINS1_46MainloopSm100TmaUmmaWarpSpecializedBlockScaledILi9ELi2ELi2ENS5_IJNS4_1CILi8EEENSA_ILi1EEESC_EEEEENS5_IJNSA_ILi256EEENSA_ILi64EEENSA_ILi128EEEEEENS5_IJNS_12float_e5m2_tENS_13float_ue8m0_tEEEENS5_IJNS5_IJlSC_lEEENS4_6LayoutINS5_IJNS5_IJNS5_IJNSA_ILi32EEENSA_ILi4EEEEEEiEEESR_NS5_IJSC_iEEEEEENS5_IJNS5_IJNS5_IJNSA_ILi16EEESP_EEEiEEENS5_IJNS5_IJNSA_ILi0EEESC_EEENSA_ILi512EEEEEENS5_IJSX_iEEEEEEEEEEESL_S14_NS4_8TiledMMAINS4_8MMA_AtomIJNS4_27SM100_MMA_MXF8F6F4_2x1SM_SSISJ_SJ_fSK_Li256ELi64ELNS4_4UMMA5MajorE0ELS19_0ELNS18_7ScaleInE0ELS1A_0EEEEEENSN_INS5_IJSC_SC_SC_EEENS5_IJSX_SX_SX_EEEEENS5_IJNS4_10UnderscoreES1G_S1G_EEEEENS5_IJNS4_18SM100_TMA_2SM_LOADES1J_EEENS5_IJNS4_14ComposedLayoutINS4_7SwizzleILi3ELi4ELi3EEENS4_18smem_ptr_flag_bitsILi8EEENSN_INS5_IJSB_SH_EEENS5_IJSH_SC_EEEEEEENSN_INS5_IJNS5_IJNS5_IJSQ_SC_EEENS5_IJSO_SC_EEEEEESC_NS5_IJSP_SC_EEEEEENS5_IJNS5_IJNS5_IJSV_SZ_EEESY_EEESX_NS5_IJSC_SZ_EEEEEEEEEEEvNS4_8identityENS5_IJNS4_28SM100_TMA_2SM_LOAD_MULTICASTES26_EEES24_vS25_EENS_8epilogue10collective18CollectiveEpilogueINS29_23Sm100TmaWarpSpecializedILi3ELi2ELi32ELb1ELb0EEEJNS5_IJSH_SG_SH_EEENS5_IJNSN_ISH_SC_EENSN_ISO_SC_EEEEENS_10bfloat16_tESM_S2I_SM_NS29_6fusion15FusionCallbacksIS2D_NS2J_17LinearCombinationIS2I_fS2I_fLNS_15FloatRoundStyleE2EEES2E_S2H_JEEENS4_5SM1004TMEM4LOAD26SM100_TMEM_LOAD_32dp32b32xENS4_13SM90_TMA_LOADENS1L_INS1M_ILi2ELi4ELi3EEENS1O_ILi16EEENSN_INS5_IJSB_SO_EEES1V_EEEENS4_39AutoVectorizingCopyWithAssumedAlignmentILi128EEENS4_14SM90_TMA_STOREES2Y_S30_S30_EEEvvEEEEvNT_6ParamsE) ;  /* 0xffffff6004287950 */ /* 0x000fea0003c3ffff */
        .weak           $__internal_2_$__cuda_sm10x_tcgen05_guardrail_trap_unallocated_columns_being_dealloced
        .type           $__internal_2_$__cuda_sm10x_tcgen05_guardrail_trap_unallocated_columns_being_dealloced,@function
        .size           $__internal_2_$__cuda_sm10x_tcgen05_guardrail_trap_unallocated_columns_being_dealloced,(.L_x_191 - $__internal_2_$__cuda_sm10x_tcgen05_guardrail_trap_unallocated_columns_being_dealloced)
$__internal_2_$__cuda_sm10x_tcgen05_guardrail_trap_unallocated_columns_being_dealloced:
[----:B------:R-:W-:Y:S05]  /*9f60*/  BPT.TRAP 0x1 ;  /* 0x000000040000795c */ /* 0x000fea0000300000 */
[----:B------:R-:W-:-:S04]  /*9f70*/  HFMA2 R3, -RZ, RZ, 0, 0 ;  /* 0x00000000ff037431 */ /* 0x000fc800000001ff */
[----:B------:R-:W-:Y:S05]  /*9f80*/  RET.REL.NODEC R2 `(_ZN7cutlass13device_kernelINS_4gemm6kernel13GemmUniversalIN4cute5tupleIJiiiiEEENS1_10collective13CollectiveMmaINS1_46MainloopSm100TmaUmmaWarpSpecializedBlockScaledILi9ELi2ELi2ENS5_IJNS4_1CILi8EEENSA_ILi1EEESC_EEEEENS5_IJNSA_ILi256EEENSA_ILi64EEENSA_ILi128EEEEEENS5_IJNS_12float_e5m2_tENS_13float_ue8m0_tEEEENS5_IJNS5_IJlSC_lEEENS4_6LayoutINS5_IJNS5_IJNS5_IJNSA_ILi32EEENSA_ILi4EEEEEEiEEESR_NS5_IJSC_iEEEEEENS5_IJNS5_IJNS5_IJNSA_ILi16EEESP_EEEiEEENS5_IJNS5_IJNSA_ILi0EEESC_EEENSA_ILi512EEEEEENS5_IJSX_iEEEEEEEEEEESL_S14_NS4_8TiledMMAINS4_8MMA_AtomIJNS4_27SM100_MMA_MXF8F6F4_2x1SM_SSISJ_SJ_fSK_Li256ELi64ELNS4_4UMMA5MajorE0ELS19_0ELNS18_7ScaleInE0ELS1A_0EEEEEENSN_INS5_IJSC_SC_SC_EEENS5_IJSX_SX_SX_EEEEENS5_IJNS4_10UnderscoreES1G_S1G_EEEEENS5_IJNS4_18SM100_TMA_2SM_LOADES1J_EEENS5_IJNS4_14ComposedLayoutINS4_7SwizzleILi3ELi4ELi3EEENS4_18smem_ptr_flag_bitsILi8EEENSN_INS5_IJSB_SH_EEENS5_IJSH_SC_EEEEEEENSN_INS5_IJNS5_IJNS5_IJSQ_SC_EEENS5_IJSO_SC_EEEEEESC_NS5_IJSP_SC_EEEEEENS5_IJNS5_IJNS5_IJSV_SZ_EEESY_EEESX_NS5_IJSC_SZ_EEEEEEEEEEEvNS4_8identityENS5_IJNS4_28SM100_TMA_2SM_LOAD_MULTICASTES26_EEES24_vS25_EENS_8epilogue10collective18CollectiveEpilogueINS29_23Sm100TmaWarpSpecializedILi3ELi2ELi32ELb1ELb0EEEJNS5_IJSH_SG_SH_EEENS5_IJNSN_ISH_SC_EENSN_ISO_SC_EEEEENS_10bfloat16_tESM_S2I_SM_NS29_6fusion15FusionCallbacksIS2D_NS2J_17LinearCombinationIS2I_fS2I_fLNS_15FloatRoundStyleE2EEES2E_S2H_JEEENS4_5SM1004TMEM4LOAD26SM100_TMEM_LOAD_32dp32b32xENS4_13SM90_TMA_LOADENS1L_INS1M_ILi2ELi4ELi3EEENS1O_ILi16EEENSN_INS5_IJSB_SO_EEES1V_EEEENS4_39AutoVectorizingCopyWithAssumedAlignmentILi128EEENS4_14SM90_TMA_STOREES2Y_S30_S30_EEEvvEEEEvNT_6ParamsE) ;  /* 0xffffff60021c7950 */ /* 0x000fea0003c3ffff */
.L_x_190:
[----:B------:R-:W-:-:S00]  /*9f90*/  BRA `(.L_x_190) ;  /* 0xfffffffc00fc7947 */ /* 0x000fc0000383ffff */
[----:B------:R-:W-:-:S00]  /*9fa0*/  NOP ;  /* 0x0000000000007918 */ /* 0x000fc00000000000 */
        /* <DEDUP_REMOVED lines=13> */
.L_x_191:


//--------------------- .nv.global.init           --------------------------
	.section	.nv.global.init,"aw",@progbits
.nv.global.init:
	.type		$str$27,@object
	.size		$str$27,($str$28 - $str$27)
$str$27:
        /*0000*/ 	.byte	0x28, 0x61, 0x64, 0x64, 0x72, 0x65, 0x73, 0x73, 0x20, 0x26, 0x20, 0x6d, 0x61, 0x73, 0x6b, 0x29
        /*0010*/ 	.byte	0x20, 0x3d, 0x3d, 0x20, 0x30, 0x00
	.type		$str$28,@object
	.size		$str$28,($str$26 - $str$28)
$str$28:
        /*0016*/ 	.byte	0x2f, 0x74, 0x6d, 0x70, 0x2f, 0x63, 0x75, 0x74, 0x6c, 0x61, 0x73, 0x73, 0x5f, 0x73, 0x77, 0x65
        /*0026*/ 	.byte	0x65, 0x70, 0x5f, 0x73, 0x72, 0x63, 0x2f, 0x69, 0x6e, 0x63, 0x6c, 0x75, 0x64, 0x65, 0x2f, 0x63
        /*0036*/ 	.byte	0x75, 0x74, 0x65, 0x2f, 0x70, 0x6f, 0x69, 0x6e, 0x74, 0x65, 0x72, 0x5f, 0x66, 0x6c, 0x61, 0x67
        /*0046*/ 	.byte	0x67, 0x65, 0x64, 0x2e, 0x68, 0x70, 0x70, 0x00
	.type		$str$26,@object
	.size		$str$26,($str$25 - $str$26)
$str$26:
        /*004e*/ 	.byte	0x2f, 0x74, 0x6d, 0x70, 0x2f, 0x63, 0x75, 0x74, 0x6c, 0x61, 0x73, 0x73, 0x5f, 0x73, 0x77, 0x65
        /*005e*/ 	.byte	0x65, 0x70, 0x5f, 0x73, 0x72, 0x63, 0x2f, 0x69, 0x6e, 0x63, 0x6c, 0x75, 0x64, 0x65, 0x2f, 0x63
        /*006e*/ 	.byte	0x75, 0x74, 0x65, 0x2f, 0x61, 0x74, 0x6f, 0x6d, 0x2f, 0x63, 0x6f, 0x70, 0x79, 0x5f, 0x74, 0x72
        /*007e*/ 	.byte	0x61, 0x69, 0x74, 0x73, 0x5f, 0x73, 0x6d, 0x31, 0x30, 0x30, 0x2e, 0x68, 0x70, 0x70, 0x00
	.type		$str$25,@object
	.size		$str$25,(__unnamed_1 - $str$25)
$str$25:
        /*008d*/ 	.byte	0x28, 0x28, 0x75, 0x69, 0x6e, 0x74, 0x33, 0x32, 0x5f, 0x74, 0x28, 0x74, 0x68, 0x72, 0x65, 0x61
        /*009d*/ 	.byte	0x64, 0x49, 0x64, 0x78, 0x2e, 0x78, 0x29, 0x20, 0x2f, 0x20, 0x33, 0x32, 0x29, 0x20, 0x25, 0x20
        /*00ad*/ 	.byte	0x34, 0x29, 0x20, 0x3d, 0x3d, 0x20, 0x28, 0x28, 0x28, 0x74, 0x6d, 0x65, 0x6d, 0x5f, 0x61, 0x64
        /*00bd*/ 	.byte	0x64, 0x72, 0x20, 0x3e, 0x3e, 0x20, 0x31, 0x36, 0x29, 0x20, 0x2f, 0x20, 0x33, 0x32, 0x29, 0x20
        /*00cd*/ 	.byte	0x25, 0x20, 0x34, 0x29, 0x00
	.type		__unnamed_1,@object
	.size		__unnamed_1,(__unnamed_2 - __unnamed_1)
__unnamed_1:
        /*00d2*/ 	.byte	0x61, 0x75, 0x74, 0x6f, 0x20, 0x63, 0x75, 0x74, 0x65, 0x3a, 0x3a, 0x61, 0x73, 0x5f, 0x70, 0x6f
        /* <DEDUP_REMOVED lines=24> */
        /*0262*/ 	.byte	0x34, 0x30, 0x39, 0x36, 0x3e, 0x3e, 0x3e, 0x3e, 0x5d, 0x00
	.type		__unnamed_2,@object
	.size		__unnamed_2,(.L_2 - __unnamed_2)
__unnamed_2:
        /* <DEDUP_REMOVED lines=42> */
        /*050c*/ 	.byte	0x3e, 0x3e, 0x5d, 0x00
.L_2:


//--------------------- .nv.shared._ZN7cutlass13device_kernelINS_4gemm6kernel13GemmUniversalIN4cute5tupleIJiiiiEEENS1_10collective13CollectiveMmaINS1_46MainloopSm100TmaUmmaWarpSpecializedBlockScaledILi9ELi2ELi2ENS5_IJNS4_1CILi8EEENSA_ILi1EEESC_EEEEENS5_IJNSA_ILi256EEENSA_ILi64EEENSA_ILi128EEEEEENS5_IJNS_12float_e5m2_tENS_13float_ue8m0_tEEEENS5_IJNS5_IJlSC_lEEENS4_6LayoutINS5_IJNS5_IJNS5_IJNSA_ILi32EEENSA_ILi4EEEEEEiEEESR_NS5_IJSC_iEEEEEENS5_IJNS5_IJNS5_IJNSA_ILi16EEESP_EEEiEEENS5_IJNS5_IJNSA_ILi0EEESC_EEENSA_ILi512EEEEEENS5_IJSX_iEEEEEEEEEEESL_S14_NS4_8TiledMMAINS4_8MMA_AtomIJNS4_27SM100_MMA_MXF8F6F4_2x1SM_SSISJ_SJ_fSK_Li256ELi64ELNS4_4UMMA5MajorE0ELS19_0ELNS18_7ScaleInE0ELS1A_0EEEEEENSN_INS5_IJSC_SC_SC_EEENS5_IJSX_SX_SX_EEEEENS5_IJNS4_10UnderscoreES1G_S1G_EEEEENS5_IJNS4_18SM100_TMA_2SM_LOADES1J_EEENS5_IJNS4_14ComposedLayoutINS4_7SwizzleILi3ELi4ELi3EEENS4_18smem_ptr_flag_bitsILi8EEENSN_INS5_IJSB_SH_EEENS5_IJSH_SC_EEEEEEENSN_INS5_IJNS5_IJNS5_IJSQ_SC_EEENS5_IJSO_SC_EEEEEESC_NS5_IJSP_SC_EEEEEENS5_IJNS5_IJNS5_IJSV_SZ_EEESY_EEESX_NS5_IJSC_SZ_EEEEEEEEEEEvNS4_8identityENS5_IJNS4_28SM100_TMA_2SM_LOAD_MULTICASTES26_EEES24_vS25_EENS_8epilogue10collective18CollectiveEpilogueINS29_23Sm100TmaWarpSpecializedILi3ELi2ELi32ELb1ELb0EEEJNS5_IJSH_SG_SH_EEENS5_IJNSN_ISH_SC_EENSN_ISO_SC_EEEEENS_10bfloat16_tESM_S2I_SM_NS29_6fusion15FusionCallbacksIS2D_NS2J_17LinearCombinationIS2I_fS2I_fLNS_15FloatRoundStyleE2EEES2E_S2H_JEEENS4_5SM1004TMEM4LOAD26SM100_TMEM_LOAD_32dp32b32xENS4_13SM90_TMA_LOADENS1L_INS1M_ILi2ELi4ELi3EEENS1O_ILi16EEENSN_INS5_IJSB_SO_EEES1V_EEEENS4_39AutoVectorizingCopyWithAssumedAlignmentILi128EEENS4_14SM90_TMA_STOREES2Y_S30_S30_EEEvvEEEEvNT_6ParamsE --------------------------
	.section	.nv.shared._ZN7cutlass13device_kernelINS_4gemm6kernel13GemmUniversalIN4cute5tupleIJiiiiEEENS1_10collective13CollectiveMmaINS1_46MainloopSm100TmaUmmaWarpSpecializedBlockScaledILi9ELi2ELi2ENS5_IJNS4_1CILi8EEENSA_ILi1EEESC_EEEEENS5_IJNSA_ILi256EEENSA_ILi64EEENSA_ILi128EEEEEENS5_IJNS_12float_e5m2_tENS_13float_ue8m0_tEEEENS5_IJNS5_IJlSC_lEEENS4_6LayoutINS5_IJNS5_IJNS5_IJNSA_ILi32EEENSA_ILi4EEEEEEiEEESR_NS5_IJSC_iEEEEEENS5_IJNS5_IJNS5_IJNSA_ILi16EEESP_EEEiEEENS5_IJNS5_IJNSA_ILi0EEESC_EEENSA_ILi512EEEEEENS5_IJSX_iEEEEEEEEEEESL_S14_NS4_8TiledMMAINS4_8MMA_AtomIJNS4_27SM100_MMA_MXF8F6F4_2x1SM_SSISJ_SJ_fSK_Li256ELi64ELNS4_4UMMA5MajorE0ELS19_0ELNS18_7ScaleInE0ELS1A_0EEEEEENSN_INS5_IJSC_SC_SC_EEENS5_IJSX_SX_SX_EEEEENS5_IJNS4_10UnderscoreES1G_S1G_EEEEENS5_IJNS4_18SM100_TMA_2SM_LOADES1J_EEENS5_IJNS4_14ComposedLayoutINS4_7SwizzleILi3ELi4ELi3EEENS4_18smem_ptr_flag_bitsILi8EEENSN_INS5_IJSB_SH_EEENS5_IJSH_SC_EEEEEEENSN_INS5_IJNS5_IJNS5_IJSQ_SC_EEENS5_IJSO_SC_EEEEEESC_NS5_IJSP_SC_EEEEEENS5_IJNS5_IJNS5_IJSV_SZ_EEESY_EEESX_NS5_IJSC_SZ_EEEEEEEEEEEvNS4_8identityENS5_IJNS4_28SM100_TMA_2SM_LOAD_MULTICASTES26_EEES24_vS25_EENS_8epilogue10collective18CollectiveEpilogueINS29_23Sm100TmaWarpSpecializedILi3ELi2ELi32ELb1ELb0EEEJNS5_IJSH_SG_SH_EEENS5_IJNSN_ISH_SC_EENSN_ISO_SC_EEEEENS_10bfloat16_tESM_S2I_SM_NS29_6fusion15FusionCallbacksIS2D_NS2J_17LinearCombinationIS2I_fS2I_fLNS_15FloatRoundStyleE2EEES2E_S2H_JEEENS4_5SM1004TMEM4LOAD26SM100_TMEM_LOAD_32dp32b32xENS4_13SM90_TMA_LOADENS1L_INS1M_ILi2ELi4ELi3EEENS1O_ILi16EEENSN_INS5_IJSB_SO_EEES1V_EEEENS4_39AutoVectorizingCopyWithAssumedAlignmentILi128EEENS4_14SM90_TMA_STOREES2Y_S30_S30_EEEvvEEEEvNT_6ParamsE,"aw",@nobits
	.sectionflags	@""
	.align	16
	.zero		1024


//--------------------- .nv.shared.reserved.0     --------------------------
	.section	.nv.shared.reserved.0,"aw",@nobits
	.weak		__nv_reservedSMEM_offset_0_alias
	.size		__nv_reservedSMEM_offset_0_alias, 0, 64
	.other		__nv_reservedSMEM_offset_0_alias,@"STO_CUDA_RESERVED_SHARED STV_DEFAULT"
__nv_reservedSMEM_offset_0_alias:
	.zero		0
.nv.shared.reserved.0:
	.zero		64
	.weak		__nv_reservedSMEM_tcgen05_partition
	.type		__nv_reservedSMEM_tcgen05_partition,@object
	.size		__nv_reservedSMEM_tcgen05_partition,(.L_0 - __nv_reservedSMEM_tcgen05_partition)
__nv_reservedSMEM_tcgen05_partition:
	.zero		32
.L_0:


//--------------------- .nv.global                --------------------------
	.section	.nv.global,"aw",@nobits
.nv.global:
	.type		_ZN40_INTERNAL_656ec3d3_4_k_cu_016d3643_393224cute1_E,@object
	.size		_ZN40_INTERNAL_656ec3d3_4_k_cu_016d3643_393224cute1_E,(_ZN40_INTERNAL_656ec3d3_4_k_cu_016d3643_393224cuda3std3__45__cpo6cbeginE - _ZN40_INTERNAL_656ec3d3_4_k_cu_016d3643_393224cute1_E)
_ZN40_INTERNAL_656ec3d3_4_k_cu_016d3643_393224cute1_E:
	.zero		1
	.type		_ZN40_INTERNAL_656ec3d3_4_k_cu_016d3643_393224cuda3std3__45__cpo6cbeginE,@object
	.size		_ZN40_INTERNAL_656ec3d3_4_k_cu_016d3643_393224cuda3std3__45__cpo6cbeginE,(_ZN40_INTERNAL_656ec3d3_4_k_cu_016d3643_393224cuda3std3__48in_placeE - _ZN40_INTERNAL_656ec3d3_4_k_cu_016d3643_393224cuda3std3__45__cpo6cbeginE)
_ZN40_INTERNAL_656ec3d3_4_k_cu_016d3643_393224cuda3std3__45__cpo6cbeginE:
	.zero		1
	.type		_ZN40_INTERNAL_656ec3d3_4_k_cu_016d3643_393224cuda3std3__48in_placeE,@object
	.size		_ZN40_INTERNAL_656ec3d3_4_k_cu_016d3643_393224cuda3std3__48in_placeE,(_ZN40_INTERNAL_656ec3d3_4_k_cu_016d3643_393224cuda3std6ranges3__45__cpo9iter_moveE - _ZN40_INTERNAL_656ec3d3_4_k_cu_016d3643_393224cuda3std3__48in_placeE)
_ZN40_INTERNAL_656ec3d3_4_k_cu_016d3643_393224cuda3std3__48in_placeE:
	.zero		1
	.type		_ZN40_INTERNAL_656ec3d3_4_k_cu_016d3643_393224cuda3std6ranges3__45__cpo9iter_moveE,@object
	.size		_ZN40_INTERNAL_656ec3d3_4_k_cu_016d3643_393224cuda3std6ranges3__45__cpo9iter_moveE,(_ZN40_INTERNAL_656ec3d3_4_k_cu_016d3643_393224cuda3std3__45__cpo5beginE - _ZN40_INTERNAL_656ec3d3_4_k_cu_016d3643_393224cuda3std6ranges3__45__cpo9iter_moveE)
_ZN40_INTERNAL_656ec3d3_4_k_cu_016d3643_393224cuda3std6ranges3__45__cpo9iter_moveE:
	.zero		1
	.type		_ZN40_INTERNAL_656ec3d3_4_k_cu_016d3643_393224cuda3std3__45__cpo5beginE,@object
	.size		_ZN40_INTERNAL_656ec3d3_4_k_cu_016d3643_393224cuda3std3__45__cpo5beginE,(_ZN40_INTERNAL_656ec3d3_4_k_cu_016d3643_393224cuda3std3__442_GLOBAL__N__656ec3d3_4_k_cu_016d3643_393226ignoreE - _ZN40_INTERNAL_656ec3d3_4_k_cu_016d3643_393224cuda3std3__45__cpo5beginE)
_ZN40_INTERNAL_656ec3d3_4_k_cu_016d3643_393224cuda3std3__45__cpo5beginE:
	.zero		1
	.type		_ZN40_INTERNAL_656ec3d3_4_k_cu_016d3643_393224cuda3std3__442_GLOBAL__N__656ec3d3_4_k_cu_016d3643_393226ignoreE,@object
	.size		_ZN40_INTERNAL_656ec3d3_4_k_cu_016d3643_393224cuda3std3__442_GLOBAL__N__656ec3d3_4_k_cu_016d3643_393226ignoreE,(_ZN40_INTERNAL_656ec3d3_4_k_cu_016d3643_393224cute7productE - _ZN40_INTERNAL_656ec3d3_4_k_cu_016d3643_393224cuda3std3__442_GLOBAL__N__656ec3d3_4_k_cu_016d3643_393226ignoreE)
_ZN40_INTERNAL_656ec3d3_4_k_cu_016d3643_393224cuda3std3__442_GLOBAL__N__656ec3d3_4_k_cu_016d3643_393226ignoreE:
	.zero		1
	.type		_ZN40_INTERNAL_656ec3d3_4_k_cu_016d3643_393224cute7productE,@object
	.size		_ZN40_INTERNAL_656ec3d3_4_k_cu_016d3643_393224cute7productE,(_ZN40_INTERNAL_656ec3d3_4_k_cu_016d3643_393224cuda3std3__45__cpo3endE - _ZN40_INTERNAL_656ec3d3_4_k_cu_016d3643_393224cute7productE)
_ZN40_INTERNAL_656ec3d3_4_k_cu_016d3643_393224cute7productE:
	.zero		1
	.type		_ZN40_INTERNAL_656ec3d3_4_k_cu_016d3643_393224cuda3std3__45__cpo3endE,@object
	.size		_ZN40_INTERNAL_656ec3d3_4_k_cu_016d3643_393224cuda3std3__45__cpo3endE,(_ZN40_INTERNAL_656ec3d3_4_k_cu_016d3643_393224cuda3std3__419piecewise_constructE - _ZN40_INTERNAL_656ec3d3_4_k_cu_016d3643_393224cuda3std3__45__cpo3endE)
_ZN40_INTERNAL_656ec3d3_4_k_cu_016d3643_393224cuda3std3__45__cpo3endE:
	.zero		1
	.type		_ZN40_INTERNAL_656ec3d3_4_k_cu_016d3643_393224cuda3std3__419piecewise_constructE,@object
	.size		_ZN40_INTERNAL_656ec3d3_4_k_cu_016d3643_393224cuda3std3__419piecewise_constructE,(_ZN40_INTERNAL_656ec3d3_4_k_cu_016d3643_393224cuda3std3__45__cpo4cendE - _ZN40_INTERNAL_656ec3d3_4_k_cu_016d3643_393224cuda3std3__419piecewise_constructE)
_ZN40_INTERNAL_656ec3d3_4_k_cu_016d3643_393224cuda3std3__419piecewise_constructE:
	.zero		1
	.type		_ZN40_INTERNAL_656ec3d3_4_k_cu_016d3643_393224cuda3std3__45__cpo4cendE,@object
	.size		_ZN40_INTERNAL_656ec3d3_4_k_cu_016d3643_393224cuda3std3__45__cpo4cendE,(_ZN40_INTERNAL_656ec3d3_4_k_cu_016d3643_393224cuda3std6ranges3__45__cpo4swapE - _ZN40_INTERNAL_656ec3d3_4_k_cu_016d3643_393224cuda3std3__45__cpo4cendE)
_ZN40_INTERNAL_656ec3d3_4_k_cu_016d3643_393224cuda3std3__45__cpo4cendE:
	.zero		1
	.type		_ZN40_INTERNAL_656ec3d3_4_k_cu_016d3643_393224cuda3std6ranges3__45__cpo4swapE,@object
	.size		_ZN40_INTERNAL_656ec3d3_4_k_cu_016d3643_393224cuda3std6ranges3__45__cpo4swapE,(.L_10 - _ZN40_INTERNAL_656ec3d3_4_k_cu_016d3643_393224cuda3std6ranges3__45__cpo4swapE)
_ZN40_INTERNAL_656ec3d3_4_k_cu_016d3643_393224cuda3std6ranges3__45__cpo4swapE:
	.zero		1
.L_10:


//--------------------- .nv.constant0._ZN7cutlass13device_kernelINS_4gemm6kernel13GemmUniversalIN4cute5tupleIJiiiiEEENS1_10collective13CollectiveMmaINS1_46MainloopSm100TmaUmmaWarpSpecializedBlockScaledILi9ELi2ELi2ENS5_IJNS4_1CILi8EEENSA_ILi1EEESC_EEEEENS5_IJNSA_ILi256EEENSA_ILi64EEENSA_ILi128EEEEEENS5_IJNS_12float_e5m2_tENS_13float_ue8m0_tEEEENS5_IJNS5_IJlSC_lEEENS4_6LayoutINS5_IJNS5_IJNS5_IJNSA_ILi32EEENSA_ILi4EEEEEEiEEESR_NS5_IJSC_iEEEEEENS5_IJNS5_IJNS5_IJNSA_ILi16EEESP_EEEiEEENS5_IJNS5_IJNSA_ILi0EEESC_EEENSA_ILi512EEEEEENS5_IJSX_iEEEEEEEEEEESL_S14_NS4_8TiledMMAINS4_8MMA_AtomIJNS4_27SM100_MMA_MXF8F6F4_2x1SM_SSISJ_SJ_fSK_Li256ELi64ELNS4_4UMMA5MajorE0ELS19_0ELNS18_7ScaleInE0ELS1A_0EEEEEENSN_INS5_IJSC_SC_SC_EEENS5_IJSX_SX_SX_EEEEENS5_IJNS4_10UnderscoreES1G_S1G_EEEEENS5_IJNS4_18SM100_TMA_2SM_LOADES1J_EEENS5_IJNS4_14ComposedLayoutINS4_7SwizzleILi3ELi4ELi3EEENS4_18smem_ptr_flag_bitsILi8EEENSN_INS5_IJSB_SH_EEENS5_IJSH_SC_EEEEEEENSN_INS5_IJNS5_IJNS5_IJSQ_SC_EEENS5_IJSO_SC_EEEEEESC_NS5_IJSP_SC_EEEEEENS5_IJNS5_IJNS5_IJSV_SZ_EEESY_EEESX_NS5_IJSC_SZ_EEEEEEEEEEEvNS4_8identityENS5_IJNS4_28SM100_TMA_2SM_LOAD_MULTICASTES26_EEES24_vS25_EENS_8epilogue10collective18CollectiveEpilogueINS29_23Sm100TmaWarpSpecializedILi3ELi2ELi32ELb1ELb0EEEJNS5_IJSH_SG_SH_EEENS5_IJNSN_ISH_SC_EENSN_ISO_SC_EEEEENS_10bfloat16_tESM_S2I_SM_NS29_6fusion15FusionCallbacksIS2D_NS2J_17LinearCombinationIS2I_fS2I_fLNS_15FloatRoundStyleE2EEES2E_S2H_JEEENS4_5SM1004TMEM4LOAD26SM100_TMEM_LOAD_32dp32b32xENS4_13SM90_TMA_LOADENS1L_INS1M_ILi2ELi4ELi3EEENS1O_ILi16EEENSN_INS5_IJSB_SO_EEES1V_EEEENS4_39AutoVectorizingCopyWithAssumedAlignmentILi128EEENS4_14SM90_TMA_STOREES2Y_S30_S30_EEEvvEEEEvNT_6ParamsE --------------------------
	.section	.nv.constant0._ZN7cutlass13device_kernelINS_4gemm6kernel13GemmUniversalIN4cute5tupleIJiiiiEEENS1_10collective13CollectiveMmaINS1_46MainloopSm100TmaUmmaWarpSpecializedBlockScaledILi9ELi2ELi2ENS5_IJNS4_1CILi8EEENSA_ILi1EEESC_EEEEENS5_IJNSA_ILi256EEENSA_ILi64EEENSA_ILi128EEEEEENS5_IJNS_12float_e5m2_tENS_13float_ue8m0_tEEEENS5_IJNS5_IJlSC_lEEENS4_6LayoutINS5_IJNS5_IJNS5_IJNSA_ILi32EEENSA_ILi4EEEEEEiEEESR_NS5_IJSC_iEEEEEENS5_IJNS5_IJNS5_IJNSA_ILi16EEESP_EEEiEEENS5_IJNS5_IJNSA_ILi0EEESC_EEENSA_ILi512EEEEEENS5_IJSX_iEEEEEEEEEEESL_S14_NS4_8TiledMMAINS4_8MMA_AtomIJNS4_27SM100_MMA_MXF8F6F4_2x1SM_SSISJ_SJ_fSK_Li256ELi64ELNS4_4UMMA5MajorE0ELS19_0ELNS18_7ScaleInE0ELS1A_0EEEEEENSN_INS5_IJSC_SC_SC_EEENS5_IJSX_SX_SX_EEEEENS5_IJNS4_10UnderscoreES1G_S1G_EEEEENS5_IJNS4_18SM100_TMA_2SM_LOADES1J_EEENS5_IJNS4_14ComposedLayoutINS4_7SwizzleILi3ELi4ELi3EEENS4_18smem_ptr_flag_bitsILi8EEENSN_INS5_IJSB_SH_EEENS5_IJSH_SC_EEEEEEENSN_INS5_IJNS5_IJNS5_IJSQ_SC_EEENS5_IJSO_SC_EEEEEESC_NS5_IJSP_SC_EEEEEENS5_IJNS5_IJNS5_IJSV_SZ_EEESY_EEESX_NS5_IJSC_SZ_EEEEEEEEEEEvNS4_8identityENS5_IJNS4_28SM100_TMA_2SM_LOAD_MULTICASTES26_EEES24_vS25_EENS_8epilogue10collective18CollectiveEpilogueINS29_23Sm100TmaWarpSpecializedILi3ELi2ELi32ELb1ELb0EEEJNS5_IJSH_SG_SH_EEENS5_IJNSN_ISH_SC_EENSN_ISO_SC_EEEEENS_10bfloat16_tESM_S2I_SM_NS29_6fusion15FusionCallbacksIS2D_NS2J_17LinearCombinationIS2I_fS2I_fLNS_15FloatRoundStyleE2EEES2E_S2H_JEEENS4_5SM1004TMEM4LOAD26SM100_TMEM_LOAD_32dp32b32xENS4_13SM90_TMA_LOADENS1L_INS1M_ILi2ELi4ELi3EEENS1O_ILi16EEENSN_INS5_IJSB_SO_EEES1V_EEEENS4_39AutoVectorizingCopyWithAssumedAlignmentILi128EEENS4_14SM90_TMA_STOREES2Y_S30_S30_EEEvvEEEEvNT_6ParamsE,"a",@progbits
	.sectionflags	@""
	.align	4
.nv.constant0._ZN7cutlass13device_kernelINS_4gemm6kernel13GemmUniversalIN4cute5tupleIJiiiiEEENS1_10collective13CollectiveMmaINS1_46MainloopSm100TmaUmmaWarpSpecializedBlockScaledILi9ELi2ELi2ENS5_IJNS4_1CILi8EEENSA_ILi1EEESC_EEEEENS5_IJNSA_ILi256EEENSA_ILi64EEENSA_ILi128EEEEEENS5_IJNS_12float_e5m2_tENS_13float_ue8m0_tEEEENS5_IJNS5_IJlSC_lEEENS4_6LayoutINS5_IJNS5_IJNS5_IJNSA_ILi32EEENSA_ILi4EEEEEEiEEESR_NS5_IJSC_iEEEEEENS5_IJNS5_IJNS5_IJNSA_ILi16EEESP_EEEiEEENS5_IJNS5_IJNSA_ILi0EEESC_EEENSA_ILi512EEEEEENS5_IJSX_iEEEEEEEEEEESL_S14_NS4_8TiledMMAINS4_8MMA_AtomIJNS4_27SM100_MMA_MXF8F6F4_2x1SM_SSISJ_SJ_fSK_Li256ELi64ELNS4_4UMMA5MajorE0ELS19_0ELNS18_7ScaleInE0ELS1A_0EEEEEENSN_INS5_IJSC_SC_SC_EEENS5_IJSX_SX_SX_EEEEENS5_IJNS4_10UnderscoreES1G_S1G_EEEEENS5_IJNS4_18SM100_TMA_2SM_LOADES1J_EEENS5_IJNS4_14ComposedLayoutINS4_7SwizzleILi3ELi4ELi3EEENS4_18smem_ptr_flag_bitsILi8EEENSN_INS5_IJSB_SH_EEENS5_IJSH_SC_EEEEEEENSN_INS5_IJNS5_IJNS5_IJSQ_SC_EEENS5_IJSO_SC_EEEEEESC_NS5_IJSP_SC_EEEEEENS5_IJNS5_IJNS5_IJSV_SZ_EEESY_EEESX_NS5_IJSC_SZ_EEEEEEEEEEEvNS4_8identityENS5_IJNS4_28SM100_TMA_2SM_LOAD_MULTICASTES26_EEES24_vS25_EENS_8epilogue10collective18CollectiveEpilogueINS29_23Sm100TmaWarpSpecializedILi3ELi2ELi32ELb1ELb0EEEJNS5_IJSH_SG_SH_EEENS5_IJNSN_ISH_SC_EENSN_ISO_SC_EEEEENS_10bfloat16_tESM_S2I_SM_NS29_6fusion15FusionCallbacksIS2D_NS2J_17LinearCombinationIS2I_fS2I_fLNS_15FloatRoundStyleE2EEES2E_S2H_JEEENS4_5SM1004TMEM4LOAD26SM100_TMEM_LOAD_32dp32b32xENS4_13SM90_TMA_LOADENS1L_INS1M_ILi2ELi4ELi3EEENS1O_ILi16EEENSN_INS5_IJSB_SO_EEES1V_EEEENS4_39AutoVectorizingCopyWithAssumedAlignmentILi128EEENS4_14SM90_TMA_STOREES2Y_S30_S30_EEEvvEEEEvNT_6ParamsE:
	.zero		3968


//--------------------- SYMBOLS --------------------------

	.type		.nv.reservedSmem.offset0,@object
	.size		.nv.reservedSmem.offset0,0x4
	.type		.nv.reservedSmem.cap,@object
	.size		.nv.reservedSmem.cap,0x4
	.type		__assertfail,@function
